// auto-generated by cutlass_sweep.gemm — config: {"arch": "sm_90", "cluster_m": 2, "cluster_n": 2, "dtype": "e5m2", "stages": 5, "tile_k": 64, "tile_m": 128, "tile_n": 256}
#include "cutlass/cutlass.h"
#include "cutlass/gemm/collective/collective_builder.hpp"
#include "cutlass/gemm/device/gemm_universal_adapter.h"
#include "cutlass/gemm/kernel/gemm_universal.hpp"
#include "cutlass/epilogue/collective/collective_builder.hpp"

using ElemA = cutlass::float_e5m2_t;
using ElemB = cutlass::float_e5m2_t;
using ElemCD = cutlass::float_e5m2_t;
using Acc  = float;
using TileShape    = cute::Shape<cute::_128, cute::_256, cute::_64>;
using ClusterShape = cute::Shape<cute::_2, cute::_2, cute::_1>;

using CollectiveEpilogue = typename cutlass::epilogue::collective::CollectiveBuilder<
    cutlass::arch::Sm90, cutlass::arch::OpClassTensorOp,
    TileShape, ClusterShape,
    cutlass::epilogue::collective::EpilogueTileAuto,
    Acc, Acc,
    ElemCD, cutlass::layout::RowMajor, 128 / cutlass::sizeof_bits<ElemCD>::value,
    ElemCD, cutlass::layout::RowMajor, 128 / cutlass::sizeof_bits<ElemCD>::value,
    cutlass::epilogue::collective::EpilogueScheduleAuto
  >::CollectiveOp;

using CollectiveMainloop = typename cutlass::gemm::collective::CollectiveBuilder<
    cutlass::arch::Sm90, cutlass::arch::OpClassTensorOp,
    ElemA, cutlass::layout::RowMajor, 128 / cutlass::sizeof_bits<ElemA>::value,
    ElemB, cutlass::layout::ColumnMajor, 128 / cutlass::sizeof_bits<ElemB>::value,
    Acc,
    TileShape, ClusterShape,
    cutlass::gemm::collective::StageCount<5>,
    cutlass::gemm::collective::KernelScheduleAuto
  >::CollectiveOp;

using GemmKernel = cutlass::gemm::kernel::GemmUniversal<
    cute::Shape<int,int,int,int>,
    CollectiveMainloop,
    CollectiveEpilogue
>;
using Gemm = cutlass::gemm::device::GemmUniversalAdapter<GemmKernel>;

// Force the device kernel symbol into the cubin without needing a host main.
auto* _anchor = &cutlass::device_kernel<GemmKernel>;


// ===== COMPILED SASS (sm_90a) =====

	.target	sm_90a

	.elftype	@"ET_EXEC"


//--------------------- .note.nv.tkinfo           --------------------------
	.section	.note.nv.tkinfo,"",@"SHT_NOTE"
	.sectionflags	@"SHF_NOTE_NV_TKINFO"
	.tkinfo
        /*0018*/ 	.word	0x00000002
        /*0030*/ 	.string	""
        /*0030*/ 	.string	"ptxas"
        /*0030*/ 	.string	"Cuda compilation tools, release 13.0, V13.0.88"
        /*0030*/ 	.string	"Build cuda_13.0.r13.0/compiler.36424714_0"
        /*0030*/ 	.string	"-arch sm_90a -m 64 "



//--------------------- .note.nv.cuinfo           --------------------------
	.section	.note.nv.cuinfo,"",@"SHT_NOTE"
	.sectionflags	@"SHF_NOTE_NV_CUINFO"
        /*0018*/ 	.short	0x0002
        /*001a*/ 	.short	0x005a
        /*001c*/ 	.short	0x0082
	.zero		2


//--------------------- .nv.info                  --------------------------
	.section	.nv.info,"",@"SHT_CUDA_INFO"
	.align	4


	//----- nvinfo : EIATTR_REGCOUNT
	.align		4
        /*0000*/ 	.byte	0x04, 0x2f
        /*0002*/ 	.short	(.L_12 - .L_11)
	.align		4
.L_11:
        /*0004*/ 	.word	index@(_ZN7cutlass13device_kernelINS_4gemm6kernel13GemmUniversalIN4cute5tupleIJiiiiEEENS1_10collective13CollectiveMmaINS1_37MainloopSm90TmaGmmaWarpSpecializedFP8ILi5ENS5_IJNS4_1CILi2EEESB_NSA_ILi1EEEEEENS1_35KernelTmaWarpSpecializedCooperativeEEENS5_IJNSA_ILi128EEENSA_ILi256EEENSA_ILi64EEEEEENS_12float_e5m2_tENS5_IJlSC_lEEESK_SL_NS4_8TiledMMAINS4_8MMA_AtomIJNS4_4SM904GMMA31MMA_64x256x32_F32E5M2E5M2_SS_TNILNSP_7ScaleInE1ELSR_1EEEEEENS4_6LayoutINS5_IJSB_SC_SC_EEENS5_IJSC_NSA_ILi0EEESW_EEEEENS5_IJNS4_10UnderscoreESZ_SZ_EEEEENS4_23SM90_TMA_LOAD_MULTICASTENS4_14ComposedLayoutINS4_7SwizzleILi2ELi4ELi3EEENS4_18smem_ptr_flag_bitsILi8EEENSU_INS5_IJNSA_ILi8EEESI_EEENS5_IJSI_SC_EEEEEEEvNS4_8identityES12_S1C_vS1D_EENS_8epilogue10collective6detail29Sm90TmaWarpSpecializedAdapterINS1G_15DefaultEpilogueISK_SL_SL_NS1F_6thread17LinearCombinationISK_Li1EffLNS1K_9ScaleType4KindE0ELNS_15FloatRoundStyleE2ESK_EENS1_15EpilogueDefaultEEEEEvvEEEEvNT_6ParamsE)
        /*0008*/ 	.word	0x000000a8


	//----- nvinfo : EIATTR_FRAME_SIZE
	.align		4
.L_12:
        /*000c*/ 	.byte	0x04, 0x11
        /*000e*/ 	.short	(.L_14 - .L_13)
	.align		4
.L_13:
        /*0010*/ 	.word	index@(_ZN7cutlass13device_kernelINS_4gemm6kernel13GemmUniversalIN4cute5tupleIJiiiiEEENS1_10collective13CollectiveMmaINS1_37MainloopSm90TmaGmmaWarpSpecializedFP8ILi5ENS5_IJNS4_1CILi2EEESB_NSA_ILi1EEEEEENS1_35KernelTmaWarpSpecializedCooperativeEEENS5_IJNSA_ILi128EEENSA_ILi256EEENSA_ILi64EEEEEENS_12float_e5m2_tENS5_IJlSC_lEEESK_SL_NS4_8TiledMMAINS4_8MMA_AtomIJNS4_4SM904GMMA31MMA_64x256x32_F32E5M2E5M2_SS_TNILNSP_7ScaleInE1ELSR_1EEEEEENS4_6LayoutINS5_IJSB_SC_SC_EEENS5_IJSC_NSA_ILi0EEESW_EEEEENS5_IJNS4_10UnderscoreESZ_SZ_EEEEENS4_23SM90_TMA_LOAD_MULTICASTENS4_14ComposedLayoutINS4_7SwizzleILi2ELi4ELi3EEENS4_18smem_ptr_flag_bitsILi8EEENSU_INS5_IJNSA_ILi8EEESI_EEENS5_IJSI_SC_EEEEEEEvNS4_8identityES12_S1C_vS1D_EENS_8epilogue10collective6detail29Sm90TmaWarpSpecializedAdapterINS1G_15DefaultEpilogueISK_SL_SL_NS1F_6thread17LinearCombinationISK_Li1EffLNS1K_9ScaleType4KindE0ELNS_15FloatRoundStyleE2ESK_EENS1_15EpilogueDefaultEEEEEvvEEEEvNT_6ParamsE)
        /*0014*/ 	.word	0x00000108


	//----- nvinfo : EIATTR_MIN_STACK_SIZE
	.align		4
.L_14:
        /*0018*/ 	.byte	0x04, 0x12
        /*001a*/ 	.short	(.L_16 - .L_15)
	.align		4
.L_15:
        /*001c*/ 	.word	index@(_ZN7cutlass13device_kernelINS_4gemm6kernel13GemmUniversalIN4cute5tupleIJiiiiEEENS1_10collective13CollectiveMmaINS1_37MainloopSm90TmaGmmaWarpSpecializedFP8ILi5ENS5_IJNS4_1CILi2EEESB_NSA_ILi1EEEEEENS1_35KernelTmaWarpSpecializedCooperativeEEENS5_IJNSA_ILi128EEENSA_ILi256EEENSA_ILi64EEEEEENS_12float_e5m2_tENS5_IJlSC_lEEESK_SL_NS4_8TiledMMAINS4_8MMA_AtomIJNS4_4SM904GMMA31MMA_64x256x32_F32E5M2E5M2_SS_TNILNSP_7ScaleInE1ELSR_1EEEEEENS4_6LayoutINS5_IJSB_SC_SC_EEENS5_IJSC_NSA_ILi0EEESW_EEEEENS5_IJNS4_10UnderscoreESZ_SZ_EEEEENS4_23SM90_TMA_LOAD_MULTICASTENS4_14ComposedLayoutINS4_7SwizzleILi2ELi4ELi3EEENS4_18smem_ptr_flag_bitsILi8EEENSU_INS5_IJNSA_ILi8EEESI_EEENS5_IJSI_SC_EEEEEEEvNS4_8identityES12_S1C_vS1D_EENS_8epilogue10collective6detail29Sm90TmaWarpSpecializedAdapterINS1G_15DefaultEpilogueISK_SL_SL_NS1F_6thread17LinearCombinationISK_Li1EffLNS1K_9ScaleType4KindE0ELNS_15FloatRoundStyleE2ESK_EENS1_15EpilogueDefaultEEEEEvvEEEEvNT_6ParamsE)
        /*0020*/ 	.word	0x00000108
.L_16:


//--------------------- .nv.compat                --------------------------
	.section	.nv.compat,"",@"SHT_CUDA_COMPAT_INFO"
	.align	4
        /*0000*/ 	.byte	0x02, 0x09, 0x01, 0x00, 0x02, 0x02, 0x04, 0x00, 0x02, 0x05, 0x05, 0x00, 0x03, 0x07, 0x01, 0x01
        /*0010*/ 	.byte	0x02, 0x03, 0x01, 0x00, 0x02, 0x06, 0x01, 0x00, 0x04, 0x0b, 0x08, 0x00, 0x00, 0x00, 0x00, 0x00
        /*0020*/ 	.byte	0x00, 0x00, 0x00, 0x00


//--------------------- .nv.info._ZN7cutlass13device_kernelINS_4gemm6kernel13GemmUniversalIN4cute5tupleIJiiiiEEENS1_10collective13CollectiveMmaINS1_37MainloopSm90TmaGmmaWarpSpecializedFP8ILi5ENS5_IJNS4_1CILi2EEESB_NSA_ILi1EEEEEENS1_35KernelTmaWarpSpecializedCooperativeEEENS5_IJNSA_ILi128EEENSA_ILi256EEENSA_ILi64EEEEEENS_12float_e5m2_tENS5_IJlSC_lEEESK_SL_NS4_8TiledMMAINS4_8MMA_AtomIJNS4_4SM904GMMA31MMA_64x256x32_F32E5M2E5M2_SS_TNILNSP_7ScaleInE1ELSR_1EEEEEENS4_6LayoutINS5_IJSB_SC_SC_EEENS5_IJSC_NSA_ILi0EEESW_EEEEENS5_IJNS4_10UnderscoreESZ_SZ_EEEEENS4_23SM90_TMA_LOAD_MULTICASTENS4_14ComposedLayoutINS4_7SwizzleILi2ELi4ELi3EEENS4_18smem_ptr_flag_bitsILi8EEENSU_INS5_IJNSA_ILi8EEESI_EEENS5_IJSI_SC_EEEEEEEvNS4_8identityES12_S1C_vS1D_EENS_8epilogue10collective6detail29Sm90TmaWarpSpecializedAdapterINS1G_15DefaultEpilogueISK_SL_SL_NS1F_6thread17LinearCombinationISK_Li1EffLNS1K_9ScaleType4KindE0ELNS_15FloatRoundStyleE2ESK_EENS1_15EpilogueDefaultEEEEEvvEEEEvNT_6ParamsE --------------------------
	.section	.nv.info._ZN7cutlass13device_kernelINS_4gemm6kernel13GemmUniversalIN4cute5tupleIJiiiiEEENS1_10collective13CollectiveMmaINS1_37MainloopSm90TmaGmmaWarpSpecializedFP8ILi5ENS5_IJNS4_1CILi2EEESB_NSA_ILi1EEEEEENS1_35KernelTmaWarpSpecializedCooperativeEEENS5_IJNSA_ILi128EEENSA_ILi256EEENSA_ILi64EEEEEENS_12float_e5m2_tENS5_IJlSC_lEEESK_SL_NS4_8TiledMMAINS4_8MMA_AtomIJNS4_4SM904GMMA31MMA_64x256x32_F32E5M2E5M2_SS_TNILNSP_7ScaleInE1ELSR_1EEEEEENS4_6LayoutINS5_IJSB_SC_SC_EEENS5_IJSC_NSA_ILi0EEESW_EEEEENS5_IJNS4_10UnderscoreESZ_SZ_EEEEENS4_23SM90_TMA_LOAD_MULTICASTENS4_14ComposedLayoutINS4_7SwizzleILi2ELi4ELi3EEENS4_18smem_ptr_flag_bitsILi8EEENSU_INS5_IJNSA_ILi8EEESI_EEENS5_IJSI_SC_EEEEEEEvNS4_8identityES12_S1C_vS1D_EENS_8epilogue10collective6detail29Sm90TmaWarpSpecializedAdapterINS1G_15DefaultEpilogueISK_SL_SL_NS1F_6thread17LinearCombinationISK_Li1EffLNS1K_9ScaleType4KindE0ELNS_15FloatRoundStyleE2ESK_EENS1_15EpilogueDefaultEEEEEvvEEEEvNT_6ParamsE,"",@"SHT_CUDA_INFO"
	.sectionflags	@""
	.align	4


	//----- nvinfo : EIATTR_CUDA_API_VERSION
	.align		4
        /*0000*/ 	.byte	0x04, 0x37
        /*0002*/ 	.short	(.L_18 - .L_17)
.L_17:
        /*0004*/ 	.word	0x00000082


	//----- nvinfo : EIATTR_KPARAM_INFO
	.align		4
.L_18:
        /*0008*/ 	.byte	0x04, 0x17
        /*000a*/ 	.short	(.L_20 - .L_19)
.L_19:
        /*000c*/ 	.word	0x00000000
        /*0010*/ 	.short	0x0000
        /*0012*/ 	.short	0x0070
        /*0014*/ 	.byte	0x00, 0xf0, 0x01, 0x10


	//----- nvinfo : EIATTR_SPARSE_MMA_MASK
	.align		4
.L_20:
        /*0018*/ 	.byte	0x03, 0x50
        /*001a*/ 	.short	0x0000


	//----- nvinfo : EIATTR_MAXREG_COUNT
	.align		4
        /*001c*/ 	.byte	0x03, 0x1b
        /*001e*/ 	.short	0x00a8


	//----- nvinfo : EIATTR_NUM_BARRIERS
	.align		4
        /*0020*/ 	.byte	0x02, 0x4c
        /*0022*/ 	.byte	0x01
	.zero		1


	//----- nvinfo : EIATTR_ANNOTATIONS
	.align		4
        /*0024*/ 	.byte	0x04, 0x55
        /*0026*/ 	.short	(.L_22 - .L_21)


	//   ....[0]....
.L_21:
        /*0028*/ 	.word	0x00000001
        /*002c*/ 	.byte	0x30, 0x07, 0x00, 0x00, 0x01, 0x00, 0x00, 0x00, 0x20, 0x08, 0x00, 0x00, 0x01, 0x00, 0x00, 0x00
        /* <DEDUP_REMOVED lines=198> */
        /*0c9c*/ 	.byte	0xf0, 0x04, 0x01, 0x00


	//----- nvinfo : EIATTR_MERCURY_ISA_VERSION
	.align		4
.L_22:
        /*0ca0*/ 	.byte	0x03, 0x5f
        /*0ca2*/ 	.short	0x0101


	//----- nvinfo : EIATTR_INT_WARP_WIDE_INSTR_OFFSETS
	.align		4
        /*0ca4*/ 	.byte	0x04, 0x31
        /*0ca6*/ 	.short	(.L_24 - .L_23)


	//   ....[0]....
.L_23:
        /*0ca8*/ 	.word	0x00000570


	//   ....[1]....
        /*0cac*/ 	.word	0x00000590


	//   ....[2]....
        /*0cb0*/ 	.word	0x00000700


	//----- nvinfo : EIATTR_COOP_GROUP_MASK_REGIDS
	.align		4
.L_24:
        /*0cb4*/ 	.byte	0x04, 0x29
        /*0cb6*/ 	.short	(.L_26 - .L_25)


	//   ....[0]....
.L_25:
        /*0cb8*/ 	.word	0xffffffff


	//   ....[1]....
        /*0cbc*/ 	.word	0xffffffff


	//   ....[2]....
        /*0cc0*/ 	.word	0xffffffff


	//   ....[3]....
        /*0cc4*/ 	.word	0xffffffff


	//   ....[4]....
        /*0cc8*/ 	.word	0xffffffff


	//   ....[5]....
        /*0ccc*/ 	.word	0xffffffff


	//----- nvinfo : EIATTR_COOP_GROUP_INSTR_OFFSETS
	.align		4
.L_26:
        /*0cd0*/ 	.byte	0x04, 0x28
        /*0cd2*/ 	.short	(.L_28 - .L_27)


	//   ....[0]....
.L_27:
        /*0cd4*/ 	.word	0x00000070


	//   ....[1]....
        /*0cd8*/ 	.word	0x00000080


	//   ....[2]....
        /*0cdc*/ 	.word	0x000001a0


	//   ....[3]....
        /*0ce0*/ 	.word	0x000003e0


	//   ....[4]....
        /*0ce4*/ 	.word	0x00000860


	//   ....[5]....
        /*0ce8*/ 	.word	0x000015e0


	//----- nvinfo : EIATTR_REG_RECONFIG
	.align		4
.L_28:
        /*0cec*/ 	.byte	0x01, 0x54
	.zero		2


	//----- nvinfo : EIATTR_MBARRIER_INSTR_OFFSETS
	.align		4
        /*0cf0*/ 	.byte	0x04, 0x39
        /*0cf2*/ 	.short	(.L_30 - .L_29)


	//   ....[0]....
.L_29:
        /*0cf4*/ 	.word	0x00000320
        /*0cf8*/ 	.word	0x000000ff
        /*0cfc*/ 	.word	0x00000000
        /*0d00*/ 	.short	0x0100
        /*0d02*/ 	.byte	0x09
	.zero		1


	//   ....[1]....
        /*0d04*/ 	.word	0x00000330
        /*0d08*/ 	.word	0x000000ff
        /*0d0c*/ 	.word	0x00000028
        /*0d10*/ 	.short	0x0100
        /*0d12*/ 	.byte	0x09
	.zero		1


	//   ....[2]....
        /*0d14*/ 	.word	0x00000340
        /*0d18*/ 	.word	0x000000ff
        /*0d1c*/ 	.word	0x00000008
        /*0d20*/ 	.short	0x0100
        /*0d22*/ 	.byte	0x09
	.zero		1


	//   ....[3]....
        /*0d24*/ 	.word	0x00000350
        /*0d28*/ 	.word	0x000000ff
        /*0d2c*/ 	.word	0x00000030
        /*0d30*/ 	.short	0x0100
        /*0d32*/ 	.byte	0x09
	.zero		1


	//   ....[4]....
        /*0d34*/ 	.word	0x00000360
        /*0d38*/ 	.word	0x000000ff
        /*0d3c*/ 	.word	0x00000010
        /*0d40*/ 	.short	0x0100
        /*0d42*/ 	.byte	0x09
	.zero		1


	//   ....[5]....
        /*0d44*/ 	.word	0x00000370
        /*0d48*/ 	.word	0x000000ff
        /*0d4c*/ 	.word	0x00000038
        /*0d50*/ 	.short	0x0100
        /*0d52*/ 	.byte	0x09
	.zero		1


	//   ....[6]....
        /*0d54*/ 	.word	0x00000380
        /*0d58*/ 	.word	0x000000ff
        /*0d5c*/ 	.word	0x00000018
        /*0d60*/ 	.short	0x0100
        /*0d62*/ 	.byte	0x09
	.zero		1


	//   ....[7]....
        /*0d64*/ 	.word	0x00000390
        /*0d68*/ 	.word	0x000000ff
        /*0d6c*/ 	.word	0x00000040
        /*0d70*/ 	.short	0x0100
        /*0d72*/ 	.byte	0x09
	.zero		1


	//   ....[8]....
        /*0d74*/ 	.word	0x000003a0
        /*0d78*/ 	.word	0x000000ff
        /*0d7c*/ 	.word	0x00000020
        /*0d80*/ 	.short	0x0100
        /*0d82*/ 	.byte	0x09
	.zero		1


	//   ....[9]....
        /*0d84*/ 	.word	0x000003b0
        /*0d88*/ 	.word	0x000000ff
        /*0d8c*/ 	.word	0x00000048
        /*0d90*/ 	.short	0x0100
        /*0d92*/ 	.byte	0x09
	.zero		1


	//   ....[10]....
        /*0d94*/ 	.word	0x00000790
        /*0d98*/ 	.word	0x000000ff
        /*0d9c*/ 	.word	0x00000060
        /*0da0*/ 	.short	0x0100
        /*0da2*/ 	.byte	0x06
	.zero		1


	//   ....[11]....
        /*0da4*/ 	.word	0x00000800
        /*0da8*/ 	.word	0x000000ff
        /*0dac*/ 	.word	0x00000068
        /*0db0*/ 	.short	0x0100
        /*0db2*/ 	.byte	0x06
	.zero		1


	//   ....[12]....
        /*0db4*/ 	.word	0x00001df0
        /*0db8*/ 	.word	0x000000ff
        /*0dbc*/ 	.word	0x00000000
        /*0dc0*/ 	.short	0x010a
        /*0dc2*/ 	.byte	0x06
	.zero		1


	//   ....[13]....
        /*0dc4*/ 	.word	0x00001e30
        /*0dc8*/ 	.word	0x000000ff
        /*0dcc*/ 	.word	0x00000000
        /*0dd0*/ 	.short	0x010a
        /*0dd2*/ 	.byte	0x06
	.zero		1


	//   ....[14]....
        /*0dd4*/ 	.word	0x00003040
        /*0dd8*/ 	.word	0x000000ff
        /*0ddc*/ 	.word	0x00000000
        /*0de0*/ 	.short	0x010a
        /*0de2*/ 	.byte	0x09
	.zero		1


	//   ....[15]....
        /*0de4*/ 	.word	0x00003080
        /*0de8*/ 	.word	0x000000ff
        /*0dec*/ 	.word	0x00000000
        /*0df0*/ 	.short	0x010a
        /*0df2*/ 	.byte	0x09
	.zero		1


	//   ....[16]....
        /*0df4*/ 	.word	0x00004110
        /*0df8*/ 	.word	0x000000e5
        /*0dfc*/ 	.word	0x00000000
        /*0e00*/ 	.short	0x0101
        /*0e02*/ 	.byte	0x3f
	.zero		1


	//   ....[17]....
        /*0e04*/ 	.word	0x00005330
        /*0e08*/ 	.word	0x00000018
        /*0e0c*/ 	.word	0x00000000
        /*0e10*/ 	.short	0x0101
        /*0e12*/ 	.byte	0x3f
	.zero		1


	//   ....[18]....
        /*0e14*/ 	.word	0x0000f640
        /*0e18*/ 	.word	0x0000000b
        /*0e1c*/ 	.word	0x00000028
        /*0e20*/ 	.short	0x010a
        /*0e22*/ 	.byte	0x3f
	.zero		1


	//   ....[19]....
        /*0e24*/ 	.word	0x0000fa30
        /*0e28*/ 	.word	0x00000004
        /*0e2c*/ 	.word	0x00000068
        /*0e30*/ 	.short	0x0101
        /*0e32*/ 	.byte	0x3f
	.zero		1


	//   ....[20]....
        /*0e34*/ 	.word	0x000101b0
        /*0e38*/ 	.word	0x00000007
        /*0e3c*/ 	.word	0x00000000
        /*0e40*/ 	.short	0x010a
        /*0e42*/ 	.byte	0x3f
	.zero		1


	//   ....[21]....
        /*0e44*/ 	.word	0x00010230
        /*0e48*/ 	.word	0x00000009
        /*0e4c*/ 	.word	0x00000000
        /*0e50*/ 	.short	0x010a
        /*0e52*/ 	.byte	0x3f
	.zero		1


	//   ....[22]....
        /*0e54*/ 	.word	0x000102c0
        /*0e58*/ 	.word	0x00000006
        /*0e5c*/ 	.word	0x00000000
        /*0e60*/ 	.short	0x010a
        /*0e62*/ 	.byte	0x3f
	.zero		1


	//   ....[23]....
        /*0e64*/ 	.word	0x00010350
        /*0e68*/ 	.word	0x00000009
        /*0e6c*/ 	.word	0x00000000
        /*0e70*/ 	.short	0x010a
        /*0e72*/ 	.byte	0x3f
	.zero		1


	//   ....[24]....
        /*0e74*/ 	.word	0x000103e0
        /*0e78*/ 	.word	0x00000003
        /*0e7c*/ 	.word	0x00000000
        /*0e80*/ 	.short	0x010a
        /*0e82*/ 	.byte	0x3f
	.zero		1


	//   ....[25]....
        /*0e84*/ 	.word	0x00010450
        /*0e88*/ 	.word	0x00000003
        /*0e8c*/ 	.word	0x00000000
        /*0e90*/ 	.short	0x010a
        /*0e92*/ 	.byte	0x3f
	.zero		1


	//   ....[26]....
        /*0e94*/ 	.word	0x000104c0
        /*0e98*/ 	.word	0x00000000
        /*0e9c*/ 	.word	0x00000000
        /*0ea0*/ 	.short	0x010a
        /*0ea2*/ 	.byte	0x3f
	.zero		1


	//   ....[27]....
        /*0ea4*/ 	.word	0x000105a0
        /*0ea8*/ 	.word	0x0000000b
        /*0eac*/ 	.word	0x00000028
        /*0eb0*/ 	.short	0x010a
        /*0eb2*/ 	.byte	0x3f
	.zero		1


	//   ....[28]....
        /*0eb4*/ 	.word	0x00010670
        /*0eb8*/ 	.word	0x00000007
        /*0ebc*/ 	.word	0x00000000
        /*0ec0*/ 	.short	0x010a
        /*0ec2*/ 	.byte	0x3f
	.zero		1


	//   ....[29]....
        /*0ec4*/ 	.word	0x000106c0
        /*0ec8*/ 	.word	0x00000009
        /*0ecc*/ 	.word	0x00000000
        /*0ed0*/ 	.short	0x010a
        /*0ed2*/ 	.byte	0x3f
	.zero		1


	//   ....[30]....
        /*0ed4*/ 	.word	0x00010710
        /*0ed8*/ 	.word	0x00000006
        /*0edc*/ 	.word	0x00000000
        /*0ee0*/ 	.short	0x010a
        /*0ee2*/ 	.byte	0x3f
	.zero		1


	//   ....[31]....
        /*0ee4*/ 	.word	0x00010760
        /*0ee8*/ 	.word	0x00000009
        /*0eec*/ 	.word	0x00000000
        /*0ef0*/ 	.short	0x010a
        /*0ef2*/ 	.byte	0x3f
	.zero		1


	//----- nvinfo : EIATTR_NUM_MBARRIERS
	.align		4
.L_30:
        /*0ef4*/ 	.byte	0x03, 0x38
        /*0ef6*/ 	.short	0x000c


	//----- nvinfo : EIATTR_EXIT_INSTR_OFFSETS
	.align		4
        /*0ef8*/ 	.byte	0x04, 0x1c
        /*0efa*/ 	.short	(.L_32 - .L_31)


	//   ....[0]....
.L_31:
        /*0efc*/ 	.word	0x000009f0


	//   ....[1]....
        /*0f00*/ 	.word	0x00001280


	//   ....[2]....
        /*0f04*/ 	.word	0x0000ec50


	//   ....[3]....
        /*0f08*/ 	.word	0x0000f1e0


	//   ....[4]....
        /*0f0c*/ 	.word	0x00010430


	//----- nvinfo : EIATTR_MAX_THREADS
	.align		4
.L_32:
        /*0f10*/ 	.byte	0x04, 0x05
        /*0f12*/ 	.short	(.L_34 - .L_33)
.L_33:
        /*0f14*/ 	.word	0x00000180
        /*0f18*/ 	.word	0x00000001
        /*0f1c*/ 	.word	0x00000001


	//----- nvinfo : EIATTR_CRS_STACK_SIZE
	.align		4
.L_34:
        /*0f20*/ 	.byte	0x04, 0x1e
        /*0f22*/ 	.short	(.L_36 - .L_35)
.L_35:
        /*0f24*/ 	.word	0x00000000


	//----- nvinfo : EIATTR_CBANK_PARAM_SIZE
	.align		4
.L_36:
        /*0f28*/ 	.byte	0x03, 0x19
        /*0f2a*/ 	.short	0x0470


	//----- nvinfo : EIATTR_PARAM_CBANK
	.align		4
        /*0f2c*/ 	.byte	0x04, 0x0a
        /*0f2e*/ 	.short	(.L_38 - .L_37)
	.align		4
.L_37:
        /*0f30*/ 	.word	index@(.nv.constant0._ZN7cutlass13device_kernelINS_4gemm6kernel13GemmUniversalIN4cute5tupleIJiiiiEEENS1_10collective13CollectiveMmaINS1_37MainloopSm90TmaGmmaWarpSpecializedFP8ILi5ENS5_IJNS4_1CILi2EEESB_NSA_ILi1EEEEEENS1_35KernelTmaWarpSpecializedCooperativeEEENS5_IJNSA_ILi128EEENSA_ILi256EEENSA_ILi64EEEEEENS_12float_e5m2_tENS5_IJlSC_lEEESK_SL_NS4_8TiledMMAINS4_8MMA_AtomIJNS4_4SM904GMMA31MMA_64x256x32_F32E5M2E5M2_SS_TNILNSP_7ScaleInE1ELSR_1EEEEEENS4_6LayoutINS5_IJSB_SC_SC_EEENS5_IJSC_NSA_ILi0EEESW_EEEEENS5_IJNS4_10UnderscoreESZ_SZ_EEEEENS4_23SM90_TMA_LOAD_MULTICASTENS4_14ComposedLayoutINS4_7SwizzleILi2ELi4ELi3EEENS4_18smem_ptr_flag_bitsILi8EEENSU_INS5_IJNSA_ILi8EEESI_EEENS5_IJSI_SC_EEEEEEEvNS4_8identityES12_S1C_vS1D_EENS_8epilogue10collective6detail29Sm90TmaWarpSpecializedAdapterINS1G_15DefaultEpilogueISK_SL_SL_NS1F_6thread17LinearCombinationISK_Li1EffLNS1K_9ScaleType4KindE0ELNS_15FloatRoundStyleE2ESK_EENS1_15EpilogueDefaultEEEEEvvEEEEvNT_6ParamsE)
        /*0f34*/ 	.short	0x0210
        /*0f36*/ 	.short	0x0470


	//----- nvinfo : EIATTR_SW_WAR
	.align		4
.L_38:
        /*0f38*/ 	.byte	0x04, 0x36
        /*0f3a*/ 	.short	(.L_40 - .L_39)
.L_39:
        /*0f3c*/ 	.word	0x00000008
.L_40:


//--------------------- .nv.callgraph             --------------------------
	.section	.nv.callgraph,"",@"SHT_CUDA_CALLGRAPH"
	.align	4
	.sectionentsize	8
	.align		4
        /*0000*/ 	.word	0x00000000
	.align		4
        /*0004*/ 	.word	0xffffffff
	.align		4
        /*0008*/ 	.word	0x00000000
	.align		4
        /*000c*/ 	.word	0xfffffffe
	.align		4
        /*0010*/ 	.word	0x00000000
	.align		4
        /*0014*/ 	.word	0xfffffffd
	.align		4
        /*0018*/ 	.word	0x00000000
	.align		4
        /*001c*/ 	.word	0xfffffffc


//--------------------- .nv.constant4             --------------------------
	.section	.nv.constant4,"a",@progbits
	.align	8
	.align		8
.nv.constant4:
        /*0000*/ 	.dword	_ZN39_INTERNAL_89f76588_4_k_cu_c517536c_56614cuda3std3__45__cpo5beginE
	.align		8
        /*0008*/ 	.dword	_ZN39_INTERNAL_89f76588_4_k_cu_c517536c_56614cuda3std3__45__cpo3endE
	.align		8
        /*0010*/ 	.dword	_ZN39_INTERNAL_89f76588_4_k_cu_c517536c_56614cuda3std3__45__cpo6cbeginE
	.align		8
        /*0018*/ 	.dword	_ZN39_INTERNAL_89f76588_4_k_cu_c517536c_56614cuda3std3__45__cpo4cendE
	.align		8
        /*0020*/ 	.dword	_ZN39_INTERNAL_89f76588_4_k_cu_c517536c_56614cuda3std3__441_GLOBAL__N__89f76588_4_k_cu_c517536c_56616ignoreE
	.align		8
        /*0028*/ 	.dword	_ZN39_INTERNAL_89f76588_4_k_cu_c517536c_56614cuda3std3__419piecewise_constructE
	.align		8
        /*0030*/ 	.dword	_ZN39_INTERNAL_89f76588_4_k_cu_c517536c_56614cuda3std3__48in_placeE
	.align		8
        /*0038*/ 	.dword	_ZN39_INTERNAL_89f76588_4_k_cu_c517536c_56614cuda3std6ranges3__45__cpo4swapE
	.align		8
        /*0040*/ 	.dword	_ZN39_INTERNAL_89f76588_4_k_cu_c517536c_56614cuda3std6ranges3__45__cpo9iter_moveE
	.align		8
        /*0048*/ 	.dword	_ZN39_INTERNAL_89f76588_4_k_cu_c517536c_56614cute7productE
	.align		8
        /*0050*/ 	.dword	_ZN39_INTERNAL_89f76588_4_k_cu_c517536c_56614cute1_E


//--------------------- .text._ZN7cutlass13device_kernelINS_4gemm6kernel13GemmUniversalIN4cute5tupleIJiiiiEEENS1_10collective13CollectiveMmaINS1_37MainloopSm90TmaGmmaWarpSpecializedFP8ILi5ENS5_IJNS4_1CILi2EEESB_NSA_ILi1EEEEEENS1_35KernelTmaWarpSpecializedCooperativeEEENS5_IJNSA_ILi128EEENSA_ILi256EEENSA_ILi64EEEEEENS_12float_e5m2_tENS5_IJlSC_lEEESK_SL_NS4_8TiledMMAINS4_8MMA_AtomIJNS4_4SM904GMMA31MMA_64x256x32_F32E5M2E5M2_SS_TNILNSP_7ScaleInE1ELSR_1EEEEEENS4_6LayoutINS5_IJSB_SC_SC_EEENS5_IJSC_NSA_ILi0EEESW_EEEEENS5_IJNS4_10UnderscoreESZ_SZ_EEEEENS4_23SM90_TMA_LOAD_MULTICASTENS4_14ComposedLayoutINS4_7SwizzleILi2ELi4ELi3EEENS4_18smem_ptr_flag_bitsILi8EEENSU_INS5_IJNSA_ILi8EEESI_EEENS5_IJSI_SC_EEEEEEEvNS4_8identityES12_S1C_vS1D_EENS_8epilogue10collective6detail29Sm90TmaWarpSpecializedAdapterINS1G_15DefaultEpilogueISK_SL_SL_NS1F_6thread17LinearCombinationISK_Li1EffLNS1K_9ScaleType4KindE0ELNS_15FloatRoundStyleE2ESK_EENS1_15EpilogueDefaultEEEEEvvEEEEvNT_6ParamsE --------------------------
	.section	.text._ZN7cutlass13device_kernelINS_4gemm6kernel13GemmUniversalIN4cute5tupleIJiiiiEEENS1_10collective13CollectiveMmaINS1_37MainloopSm90TmaGmmaWarpSpecializedFP8ILi5ENS5_IJNS4_1CILi2EEESB_NSA_ILi1EEEEEENS1_35KernelTmaWarpSpecializedCooperativeEEENS5_IJNSA_ILi128EEENSA_ILi256EEENSA_ILi64EEEEEENS_12float_e5m2_tENS5_IJlSC_lEEESK_SL_NS4_8TiledMMAINS4_8MMA_AtomIJNS4_4SM904GMMA31MMA_64x256x32_F32E5M2E5M2_SS_TNILNSP_7ScaleInE1ELSR_1EEEEEENS4_6LayoutINS5_IJSB_SC_SC_EEENS5_IJSC_NSA_ILi0EEESW_EEEEENS5_IJNS4_10UnderscoreESZ_SZ_EEEEENS4_23SM90_TMA_LOAD_MULTICASTENS4_14ComposedLayoutINS4_7SwizzleILi2ELi4ELi3EEENS4_18smem_ptr_flag_bitsILi8EEENSU_INS5_IJNSA_ILi8EEESI_EEENS5_IJSI_SC_EEEEEEEvNS4_8identityES12_S1C_vS1D_EENS_8epilogue10collective6detail29Sm90TmaWarpSpecializedAdapterINS1G_15DefaultEpilogueISK_SL_SL_NS1F_6thread17LinearCombinationISK_Li1EffLNS1K_9ScaleType4KindE0ELNS_15FloatRoundStyleE2ESK_EENS1_15EpilogueDefaultEEEEEvvEEEEvNT_6ParamsE,"ax",@progbits
	.align	128
.text._ZN7cutlass13device_kernelINS_4gemm6kernel13GemmUniversalIN4cute5tupleIJiiiiEEENS1_10collective13CollectiveMmaINS1_37MainloopSm90TmaGmmaWarpSpecializedFP8ILi5ENS5_IJNS4_1CILi2EEESB_NSA_ILi1EEEEEENS1_35KernelTmaWarpSpecializedCooperativeEEENS5_IJNSA_ILi128EEENSA_ILi256EEENSA_ILi64EEEEEENS_12float_e5m2_tENS5_IJlSC_lEEESK_SL_NS4_8TiledMMAINS4_8MMA_AtomIJNS4_4SM904GMMA31MMA_64x256x32_F32E5M2E5M2_SS_TNILNSP_7ScaleInE1ELSR_1EEEEEENS4_6LayoutINS5_IJSB_SC_SC_EEENS5_IJSC_NSA_ILi0EEESW_EEEEENS5_IJNS4_10UnderscoreESZ_SZ_EEEEENS4_23SM90_TMA_LOAD_MULTICASTENS4_14ComposedLayoutINS4_7SwizzleILi2ELi4ELi3EEENS4_18smem_ptr_flag_bitsILi8EEENSU_INS5_IJNSA_ILi8EEESI_EEENS5_IJSI_SC_EEEEEEEvNS4_8identityES12_S1C_vS1D_EENS_8epilogue10collective6detail29Sm90TmaWarpSpecializedAdapterINS1G_15DefaultEpilogueISK_SL_SL_NS1F_6thread17LinearCombinationISK_Li1EffLNS1K_9ScaleType4KindE0ELNS_15FloatRoundStyleE2ESK_EENS1_15EpilogueDefaultEEEEEvvEEEEvNT_6ParamsE:
        .type           _ZN7cutlass13device_kernelINS_4gemm6kernel13GemmUniversalIN4cute5tupleIJiiiiEEENS1_10collective13CollectiveMmaINS1_37MainloopSm90TmaGmmaWarpSpecializedFP8ILi5ENS5_IJNS4_1CILi2EEESB_NSA_ILi1EEEEEENS1_35KernelTmaWarpSpecializedCooperativeEEENS5_IJNSA_ILi128EEENSA_ILi256EEENSA_ILi64EEEEEENS_12float_e5m2_tENS5_IJlSC_lEEESK_SL_NS4_8TiledMMAINS4_8MMA_AtomIJNS4_4SM904GMMA31MMA_64x256x32_F32E5M2E5M2_SS_TNILNSP_7ScaleInE1ELSR_1EEEEEENS4_6LayoutINS5_IJSB_SC_SC_EEENS5_IJSC_NSA_ILi0EEESW_EEEEENS5_IJNS4_10UnderscoreESZ_SZ_EEEEENS4_23SM90_TMA_LOAD_MULTICASTENS4_14ComposedLayoutINS4_7SwizzleILi2ELi4ELi3EEENS4_18smem_ptr_flag_bitsILi8EEENSU_INS5_IJNSA_ILi8EEESI_EEENS5_IJSI_SC_EEEEEEEvNS4_8identityES12_S1C_vS1D_EENS_8epilogue10collective6detail29Sm90TmaWarpSpecializedAdapterINS1G_15DefaultEpilogueISK_SL_SL_NS1F_6thread17LinearCombinationISK_Li1EffLNS1K_9ScaleType4KindE0ELNS_15FloatRoundStyleE2ESK_EENS1_15EpilogueDefaultEEEEEvvEEEEvNT_6ParamsE,@function
        .size           _ZN7cutlass13device_kernelINS_4gemm6kernel13GemmUniversalIN4cute5tupleIJiiiiEEENS1_10collective13CollectiveMmaINS1_37MainloopSm90TmaGmmaWarpSpecializedFP8ILi5ENS5_IJNS4_1CILi2EEESB_NSA_ILi1EEEEEENS1_35KernelTmaWarpSpecializedCooperativeEEENS5_IJNSA_ILi128EEENSA_ILi256EEENSA_ILi64EEEEEENS_12float_e5m2_tENS5_IJlSC_lEEESK_SL_NS4_8TiledMMAINS4_8MMA_AtomIJNS4_4SM904GMMA31MMA_64x256x32_F32E5M2E5M2_SS_TNILNSP_7ScaleInE1ELSR_1EEEEEENS4_6LayoutINS5_IJSB_SC_SC_EEENS5_IJSC_NSA_ILi0EEESW_EEEEENS5_IJNS4_10UnderscoreESZ_SZ_EEEEENS4_23SM90_TMA_LOAD_MULTICASTENS4_14ComposedLayoutINS4_7SwizzleILi2ELi4ELi3EEENS4_18smem_ptr_flag_bitsILi8EEENSU_INS5_IJNSA_ILi8EEESI_EEENS5_IJSI_SC_EEEEEEEvNS4_8identityES12_S1C_vS1D_EENS_8epilogue10collective6detail29Sm90TmaWarpSpecializedAdapterINS1G_15DefaultEpilogueISK_SL_SL_NS1F_6thread17LinearCombinationISK_Li1EffLNS1K_9ScaleType4KindE0ELNS_15FloatRoundStyleE2ESK_EENS1_15EpilogueDefaultEEEEEvvEEEEvNT_6ParamsE,(.L_x_336 - _ZN7cutlass13device_kernelINS_4gemm6kernel13GemmUniversalIN4cute5tupleIJiiiiEEENS1_10collective13CollectiveMmaINS1_37MainloopSm90TmaGmmaWarpSpecializedFP8ILi5ENS5_IJNS4_1CILi2EEESB_NSA_ILi1EEEEEENS1_35KernelTmaWarpSpecializedCooperativeEEENS5_IJNSA_ILi128EEENSA_ILi256EEENSA_ILi64EEEEEENS_12float_e5m2_tENS5_IJlSC_lEEESK_SL_NS4_8TiledMMAINS4_8MMA_AtomIJNS4_4SM904GMMA31MMA_64x256x32_F32E5M2E5M2_SS_TNILNSP_7ScaleInE1ELSR_1EEEEEENS4_6LayoutINS5_IJSB_SC_SC_EEENS5_IJSC_NSA_ILi0EEESW_EEEEENS5_IJNS4_10UnderscoreESZ_SZ_EEEEENS4_23SM90_TMA_LOAD_MULTICASTENS4_14ComposedLayoutINS4_7SwizzleILi2ELi4ELi3EEENS4_18smem_ptr_flag_bitsILi8EEENSU_INS5_IJNSA_ILi8EEESI_EEENS5_IJSI_SC_EEEEEEEvNS4_8identityES12_S1C_vS1D_EENS_8epilogue10collective6detail29Sm90TmaWarpSpecializedAdapterINS1G_15DefaultEpilogueISK_SL_SL_NS1F_6thread17LinearCombinationISK_Li1EffLNS1K_9ScaleType4KindE0ELNS_15FloatRoundStyleE2ESK_EENS1_15EpilogueDefaultEEEEEvvEEEEvNT_6ParamsE)
        .other          _ZN7cutlass13device_kernelINS_4gemm6kernel13GemmUniversalIN4cute5tupleIJiiiiEEENS1_10collective13CollectiveMmaINS1_37MainloopSm90TmaGmmaWarpSpecializedFP8ILi5ENS5_IJNS4_1CILi2EEESB_NSA_ILi1EEEEEENS1_35KernelTmaWarpSpecializedCooperativeEEENS5_IJNSA_ILi128EEENSA_ILi256EEENSA_ILi64EEEEEENS_12float_e5m2_tENS5_IJlSC_lEEESK_SL_NS4_8TiledMMAINS4_8MMA_AtomIJNS4_4SM904GMMA31MMA_64x256x32_F32E5M2E5M2_SS_TNILNSP_7ScaleInE1ELSR_1EEEEEENS4_6LayoutINS5_IJSB_SC_SC_EEENS5_IJSC_NSA_ILi0EEESW_EEEEENS5_IJNS4_10UnderscoreESZ_SZ_EEEEENS4_23SM90_TMA_LOAD_MULTICASTENS4_14ComposedLayoutINS4_7SwizzleILi2ELi4ELi3EEENS4_18smem_ptr_flag_bitsILi8EEENSU_INS5_IJNSA_ILi8EEESI_EEENS5_IJSI_SC_EEEEEEEvNS4_8identityES12_S1C_vS1D_EENS_8epilogue10collective6detail29Sm90TmaWarpSpecializedAdapterINS1G_15DefaultEpilogueISK_SL_SL_NS1F_6thread17LinearCombinationISK_Li1EffLNS1K_9ScaleType4KindE0ELNS_15FloatRoundStyleE2ESK_EENS1_15EpilogueDefaultEEEEEvvEEEEvNT_6ParamsE,@"STO_CUDA_ENTRY STV_DEFAULT"
_ZN7cutlass13device_kernelINS_4gemm6kernel13GemmUniversalIN4cute5tupleIJiiiiEEENS1_10collective13CollectiveMmaINS1_37MainloopSm90TmaGmmaWarpSpecializedFP8ILi5ENS5_IJNS4_1CILi2EEESB_NSA_ILi1EEEEEENS1_35KernelTmaWarpSpecializedCooperativeEEENS5_IJNSA_ILi128EEENSA_ILi256EEENSA_ILi64EEEEEENS_12float_e5m2_tENS5_IJlSC_lEEESK_SL_NS4_8TiledMMAINS4_8MMA_AtomIJNS4_4SM904GMMA31MMA_64x256x32_F32E5M2E5M2_SS_TNILNSP_7ScaleInE1ELSR_1EEEEEENS4_6LayoutINS5_IJSB_SC_SC_EEENS5_IJSC_NSA_ILi0EEESW_EEEEENS5_IJNS4_10UnderscoreESZ_SZ_EEEEENS4_23SM90_TMA_LOAD_MULTICASTENS4_14ComposedLayoutINS4_7SwizzleILi2ELi4ELi3EEENS4_18smem_ptr_flag_bitsILi8EEENSU_INS5_IJNSA_ILi8EEESI_EEENS5_IJSI_SC_EEEEEEEvNS4_8identityES12_S1C_vS1D_EENS_8epilogue10collective6detail29Sm90TmaWarpSpecializedAdapterINS1G_15DefaultEpilogueISK_SL_SL_NS1F_6thread17LinearCombinationISK_Li1EffLNS1K_9ScaleType4KindE0ELNS_15FloatRoundStyleE2ESK_EENS1_15EpilogueDefaultEEEEEvvEEEEvNT_6ParamsE:
[----:B------:R-:W0:Y:S02]  /*0000*/  LDC R1, c[0x0][0x28] ;  /* 0x00000a00ff017b82 */ /* 0x000e240000000800 */
[----:B0-----:R-:W-:Y:S01]  /*0010*/  VIADD R1, R1, 0xfffffef8 ;  /* 0xfffffef801017836 */ /* 0x001fe20000000000 */
[----:B------:R-:W0:Y:S01]  /*0020*/  S2R R4, SR_TID.X ;  /* 0x0000000000047919 */ /* 0x000e220000002100 */
[----:B------:R-:W-:Y:S01]  /*0030*/  ELECT P0, URZ, PT ;  /* 0x00000000003f782f */ /* 0x000fe20003800000 */
[----:B------:R-:W-:Y:S01]  /*0040*/  BSSY B0, `(.L_x_0) ;  /* 0x0000015000007945 */ /* 0x000fe20003800000 */
[--C-:B0-----:R-:W-:Y:S02]  /*0050*/  SHF.R.U32.HI R0, RZ, 0x5, R4.reuse ;  /* 0x00000005ff007819 */ /* 0x101fe40000011604 */
[----:B------:R-:W-:-:S03]  /*0060*/  SHF.R.U32.HI R2, RZ, 0x7, R4 ;  /* 0x00000007ff027819 */ /* 0x000fc60000011604 */
[----:B------:R-:W0:Y:S04]  /*0070*/  SHFL.IDX PT, R3, R0, RZ, 0x1f ;  /* 0x00001fff00037589 */ /* 0x000e2800000e0000 */
[----:B------:R-:W1:Y:S01]  /*0080*/  SHFL.IDX PT, R2, R2, RZ, 0x1f ;  /* 0x00001fff02027589 */ /* 0x000e6200000e0000 */
[----:B0-----:R-:W-:Y:S02]  /*0090*/  R2UR UR4, R3 ;  /* 0x00000000030472ca */ /* 0x001fe400000e0000 */
[----:B-1----:R-:W-:-:S11]  /*00a0*/  R2UR UR6, R2 ;  /* 0x00000000020672ca */ /* 0x002fd600000e0000 */
[----:B------:R-:W-:Y:S02]  /*00b0*/  USHF.R.S32.HI UR5, URZ, 0x1f, UR4 ;  /* 0x0000001f3f057899 */ /* 0x000fe40008011404 */
[----:B------:R-:W-:Y:S02]  /*00c0*/  ISETP.NE.OR P0, PT, RZ, UR4, !P0 ;  /* 0x00000004ff007c0c */ /* 0x000fe4000c705670 */
[----:B------:R-:W-:-:S04]  /*00d0*/  ULEA.HI UR5, UR5, UR4, URZ, 0x2 ;  /* 0x0000000405057291 */ /* 0x000fc8000f8f103f */
[----:B------:R-:W-:-:S04]  /*00e0*/  ULOP3.LUT UR5, UR5, 0xfffffffc, URZ, 0xc0, !UPT ;  /* 0xfffffffc05057892 */ /* 0x000fc8000f8ec03f */
[----:B------:R-:W-:-:S03]  /*00f0*/  UIADD3 UR8, UR4, -UR5, URZ ;  /* 0x8000000504087290 */ /* 0x000fc6000fffe03f */
[----:B------:R-:W-:Y:S09]  /*0100*/  @P0 BRA `(.L_x_1) ;  /* 0x0000000000200947 */ /* 0x000ff20003800000 */
[----:B------:R-:W-:Y:S02]  /*0110*/  ULDC.64 UR4, c[0x0][0x198] ;  /* 0x0000660000047ab9 */ /* 0x000fe40000000a00 */
[----:B------:R-:W-:Y:S02]  /*0120*/  UIADD3 UR10, UP0, UR4, 0xf0, URZ ;  /* 0x000000f0040a7890 */ /* 0x000fe4000ff1e03f */
[----:B------:R-:W-:Y:S02]  /*0130*/  UIADD3 UR4, UP1, UR4, 0x1f0, URZ ;  /* 0x000001f004047890 */ /* 0x000fe4000ff3e03f */
[----:B------:R-:W-:Y:S02]  /*0140*/  UIADD3.X UR11, URZ, UR5, URZ, UP0, !UPT ;  /* 0x000000053f0b7290 */ /* 0x000fe400087fe43f */
[----:B------:R-:W-:-:S07]  /*0150*/  UIADD3.X UR5, URZ, UR5, URZ, UP1, !UPT ;  /* 0x000000053f057290 */ /* 0x000fce0008ffe43f */
[----:B------:R0:W-:Y:S02]  /*0160*/  UTMACCTL.PF [UR10] ;  /* 0x000000000a0079b9 */ /* 0x0001e40008040000 */
[----:B------:R0:W-:Y:S02]  /*0170*/  UTMACCTL.PF [UR4] ;  /* 0x00000000040079b9 */ /* 0x0001e40008040000 */
[----:B0-----:R-:W-:Y:S01]  /*0180*/  NOP ;  /* 0x0000000000007918 */ /* 0x001fe20000000000 */
.L_x_1:
[----:B------:R-:W-:Y:S05]  /*0190*/  BSYNC B0 ;  /* 0x0000000000007941 */ /* 0x000fea0003800000 */
.L_x_0:
[----:B------:R-:W0:Y:S01]  /*01a0*/  SHFL.IDX PT, R3, R0, RZ, 0x1f ;  /* 0x00001fff00037589 */ /* 0x000e2200000e0000 */
[----:B------:R-:W-:Y:S01]  /*01b0*/  UISETP.NE.AND UP0, UPT, UR8, 0x3, UPT ;  /* 0x000000030800788c */ /* 0x000fe2000bf05270 */
[----:B------:R-:W-:Y:S01]  /*01c0*/  ISETP.NE.AND P1, PT, RZ, UR6, PT ;  /* 0x00000006ff007c0c */ /* 0x000fe2000bf25270 */
[----:B------:R-:W-:Y:S02]  /*01d0*/  UIADD3 UR10, UR6, -0x1, URZ ;  /* 0xffffffff060a7890 */ /* 0x000fe4000fffe03f */
[----:B------:R-:W-:Y:S02]  /*01e0*/  UISETP.EQ.OR UP0, UPT, UR8, URZ, !UP0 ;  /* 0x0000003f0800728c */ /* 0x000fe4000c702670 */
[----:B------:R-:W-:Y:S02]  /*01f0*/  UISETP.GE.U32.AND UP1, UPT, UR10, 0x2, UPT ;  /* 0x000000020a00788c */ /* 0x000fe4000bf26070 */
[----:B------:R-:W-:-:S04]  /*0200*/  UISETP.EQ.AND UP0, UPT, UR6, URZ, UP0 ;  /* 0x0000003f0600728c */ /* 0x000fc80008702270 */
[----:B------:R-:W-:-:S04]  /*0210*/  USEL UR13, URZ, 0x1, !UP0 ;  /* 0x000000013f0d7887 */ /* 0x000fc8000c000000 */
[----:B------:R-:W-:Y:S01]  /*0220*/  USEL UR13, UR13, 0x2, UP1 ;  /* 0x000000020d0d7887 */ /* 0x000fe20008800000 */
[----:B0-----:R-:W-:-:S13]  /*0230*/  ISETP.NE.AND P0, PT, R3, RZ, PT ;  /* 0x000000ff0300720c */ /* 0x001fda0003f05270 */
[----:B------:R-:W-:Y:S05]  /*0240*/  @P0 BRA `(.L_x_2) ;  /* 0x0000000000600947 */ /* 0x000fea0003800000 */
[----:B------:R-:W0:Y:S01]  /*0250*/  S2UR UR9, SR_CgaCtaId ;  /* 0x00000000000979c3 */ /* 0x000e220000008800 */
[----:B------:R-:W-:Y:S01]  /*0260*/  UMOV UR4, 0x400 ;  /* 0x0000040000047882 */ /* 0x000fe20000000000 */
[----:B------:R-:W-:Y:S01]  /*0270*/  UMOV UR5, 0x1 ;  /* 0x0000000100057882 */ /* 0x000fe20000000000 */
[----:B------:R-:W-:Y:S01]  /*0280*/  UMOV UR6, 0x6 ;  /* 0x0000000600067882 */ /* 0x000fe20000000000 */
[----:B------:R-:W-:Y:S01]  /*0290*/  ELECT P0, URZ, PT ;  /* 0x00000000003f782f */ /* 0x000fe20003800000 */
[----:B------:R-:W-:-:S04]  /*02a0*/  UIADD3 UR6, -UR6, 0x100000, URZ ;  /* 0x0010000006067890 */ /* 0x000fc8000fffe13f */
[----:B------:R-:W-:Y:S02]  /*02b0*/  USHF.L.U32 UR7, UR6, 0xb, URZ ;  /* 0x0000000b06077899 */ /* 0x000fe4000800063f */
[----:B------:R-:W-:Y:S02]  /*02c0*/  USHF.L.U32 UR6, UR6, 0x1, URZ ;  /* 0x0000000106067899 */ /* 0x000fe4000800063f */
[----:B0-----:R-:W-:Y:S02]  /*02d0*/  ULEA UR9, UR9, UR4, 0x18 ;  /* 0x0000000409097291 */ /* 0x001fe4000f8ec03f */
[----:B------:R-:W-:-:S04]  /*02e0*/  UIADD3 UR4, -UR5, 0x100000, URZ ;  /* 0x0010000005047890 */ /* 0x000fc8000fffe13f */
[----:B------:R-:W-:Y:S02]  /*02f0*/  USHF.L.U32 UR5, UR4, 0xb, URZ ;  /* 0x0000000b04057899 */ /* 0x000fe4000800063f */
[----:B------:R-:W-:Y:S01]  /*0300*/  USHF.L.U32 UR4, UR4, 0x1, URZ ;  /* 0x0000000104047899 */ /* 0x000fe2000800063f */
[----:B------:R-:W0:Y:S11]  /*0310*/  FENCE.VIEW.ASYNC.S ;  /* 0x00000000000073c6 */ /* 0x000e360000000000 */
[----:B0-----:R0:W1:Y:S01]  /*0320*/  SYNCS.EXCH.64 URZ, [UR9], UR4 ;  /* 0x00000004093f75b2 */ /* 0x0010620008000100 */
[----:B------:R0:W2:Y:S01]  /*0330*/  SYNCS.EXCH.64 URZ, [UR9+0x28], UR6 ;  /* 0x00002806093f75b2 */ /* 0x0000a20008000100 */
[----:B------:R0:W3:Y:S01]  /*0340*/  SYNCS.EXCH.64 URZ, [UR9+0x8], UR4 ;  /* 0x00000804093f75b2 */ /* 0x0000e20008000100 */
[----:B------:R0:W4:Y:S01]  /*0350*/  SYNCS.EXCH.64 URZ, [UR9+0x30], UR6 ;  /* 0x00003006093f75b2 */ /* 0x0001220008000100 */
[----:B------:R0:W0:Y:S01]  /*0360*/  SYNCS.EXCH.64 URZ, [UR9+0x10], UR4 ;  /* 0x00001004093f75b2 */ /* 0x0000220008000100 */
[----:B------:R0:W0:Y:S01]  /*0370*/  SYNCS.EXCH.64 URZ, [UR9+0x38], UR6 ;  /* 0x00003806093f75b2 */ /* 0x0000220008000100 */
[----:B------:R0:W0:Y:S01]  /*0380*/  SYNCS.EXCH.64 URZ, [UR9+0x18], UR4 ;  /* 0x00001804093f75b2 */ /* 0x0000220008000100 */
[----:B------:R0:W0:Y:S01]  /*0390*/  SYNCS.EXCH.64 URZ, [UR9+0x40], UR6 ;  /* 0x00004006093f75b2 */ /* 0x0000220008000100 */
[----:B------:R0:W0:Y:S01]  /*03a0*/  SYNCS.EXCH.64 URZ, [UR9+0x20], UR4 ;  /* 0x00002004093f75b2 */ /* 0x0000220008000100 */
[----:B------:R0:W0:Y:S01]  /*03b0*/  SYNCS.EXCH.64 URZ, [UR9+0x48], UR6 ;  /* 0x00004806093f75b2 */ /* 0x0000220008000100 */
[----:B------:R-:W-:Y:S01]  /*03c0*/  NOP ;  /* 0x0000000000007918 */ /* 0x000fe20000000000 */
.L_x_2:
[----:B------:R-:W-:Y:S01]  /*03d0*/  SHF.R.S32.HI R2, RZ, 0x1f, R4 ;  /* 0x0000001fff027819 */ /* 0x000fe20000011404 */
[----:B------:R-:W5:Y:S01]  /*03e0*/  SHFL.IDX PT, R0, R0, RZ, 0x1f ;  /* 0x00001fff00007589 */ /* 0x000f6200000e0000 */
[----:B0-----:R-:W0:Y:S01]  /*03f0*/  S2UR UR9, SR_CTAID.X ;  /* 0x00000000000979c3 */ /* 0x001e220000002500 */
[----:B------:R-:W-:Y:S02]  /*0400*/  ELECT P0, URZ, PT ;  /* 0x00000000003f782f */ /* 0x000fe40003800000 */
[----:B------:R-:W-:Y:S01]  /*0410*/  LEA.HI R2, R2, R4, RZ, 0x7 ;  /* 0x0000000402027211 */ /* 0x000fe200078f38ff */
[----:B------:R-:W-:Y:S01]  /*0420*/  ULDC UR4, c[0x0][0x150] ;  /* 0x0000540000047ab9 */ /* 0x000fe20000000800 */
[----:B------:R-:W-:Y:S01]  /*0430*/  SHF.R.S32.HI R6, RZ, 0x1f, R3 ;  /* 0x0000001fff067819 */ /* 0x000fe20000011403 */
[----:B------:R-:W-:Y:S01]  /*0440*/  NOP ;  /* 0x0000000000007918 */ /* 0x000fe20000000000 */
[----:B------:R-:W-:Y:S01]  /*0450*/  LOP3.LUT R2, R2, 0xffffff80, RZ, 0xc0, !PT ;  /* 0xffffff8002027812 */ /* 0x000fe200078ec0ff */
[----:B------:R-:W-:Y:S01]  /*0460*/  NOP ;  /* 0x0000000000007918 */ /* 0x000fe20000000000 */
[----:B------:R-:W-:Y:S01]  /*0470*/  LEA.HI R6, R6, R3, RZ, 0x2 ;  /* 0x0000000306067211 */ /* 0x000fe200078f10ff */
[----:B------:R-:W1:Y:S02]  /*0480*/  LDC R8, c[0x0][0x144] ;  /* 0x00005100ff087b82 */ /* 0x000e640000000800 */
[----:B------:R-:W-:Y:S01]  /*0490*/  IMAD.IADD R4, R4, 0x1, -R2 ;  /* 0x0000000104047824 */ /* 0x000fe200078e0a02 */
[----:B------:R-:W-:Y:S01]  /*04a0*/  LOP3.LUT R6, R6, 0x3ffffffc, RZ, 0xc0, !PT ;  /* 0x3ffffffc06067812 */ /* 0x000fe200078ec0ff */
[----:B------:R-:W2:Y:S03]  /*04b0*/  S2R R2, SR_CTAID.Y ;  /* 0x0000000000027919 */ /* 0x000ea60000002600 */
[----:B------:R-:W-:Y:S01]  /*04c0*/  SHF.R.S32.HI R5, RZ, 0x1f, R4 ;  /* 0x0000001fff057819 */ /* 0x000fe20000011404 */
[----:B------:R-:W-:Y:S01]  /*04d0*/  IMAD.IADD R6, R3, 0x1, -R6 ;  /* 0x0000000103067824 */ /* 0x000fe200078e0a06 */
[----:B------:R-:W3:Y:S02]  /*04e0*/  LDC R11, c[0x0][0x148] ;  /* 0x00005200ff0b7b82 */ /* 0x000ee40000000800 */
[----:B------:R-:W-:-:S02]  /*04f0*/  LEA.HI R5, R5, R4, RZ, 0x3 ;  /* 0x0000000405057211 */ /* 0x000fc400078f18ff */
[----:B-----5:R-:W-:Y:S02]  /*0500*/  ISETP.NE.OR P0, PT, R0, RZ, !P0 ;  /* 0x000000ff0000720c */ /* 0x020fe40004705670 */
[--C-:B------:R-:W-:Y:S02]  /*0510*/  SHF.R.S32.HI R0, RZ, 0x3, R5.reuse ;  /* 0x00000003ff007819 */ /* 0x100fe40000011405 */
[----:B------:R-:W-:Y:S02]  /*0520*/  SHF.R.S32.HI R5, RZ, 0x1f, R5 ;  /* 0x0000001fff057819 */ /* 0x000fe40000011405 */
[----:B0-----:R-:W-:Y:S02]  /*0530*/  I2FP.F32.U32 R7, UR9 ;  /* 0x0000000900077c45 */ /* 0x001fe40008201000 */
[----:B------:R-:W-:-:S03]  /*0540*/  LEA.HI R5, R5, R0, RZ, 0x2 ;  /* 0x0000000005057211 */ /* 0x000fc600078f10ff */
[----:B------:R-:W-:Y:S01]  /*0550*/  FMUL R7, R7, UR4 ;  /* 0x0000000407077c20 */ /* 0x000fe20008400000 */
[----:B------:R-:W-:Y:S01]  /*0560*/  LOP3.LUT R5, R5, 0xfffffffc, RZ, 0xc0, !PT ;  /* 0xfffffffc05057812 */ /* 0x000fe200078ec0ff */
[----:B------:R-:W-:Y:S01]  /*0570*/  VOTEU.ALL UP0, P0 ;  /* 0x00000000003f7886 */ /* 0x000fe20000000000 */
[----:B------:R-:W-:Y:S01]  /*0580*/  ULDC UR4, c[0x0][0x154] ;  /* 0x0000550000047ab9 */ /* 0x000fe20000000800 */
[----:B------:R-:W-:Y:S02]  /*0590*/  VOTEU.ALL UP1, P0 ;  /* 0x00000000003f7886 */ /* 0x000fe40000020000 */
[----:B------:R-:W0:Y:S01]  /*05a0*/  F2I.U32.TRUNC.NTZ R7, R7 ;  /* 0x0000000700077305 */ /* 0x000e22000020f000 */
[----:B------:R-:W-:Y:S01]  /*05b0*/  IMAD.IADD R5, R0, 0x1, -R5 ;  /* 0x0000000100057824 */ /* 0x000fe200078e0a05 */
[----:B------:R-:W5:Y:S01]  /*05c0*/  @!UP0 S2UR UR7, SR_CgaCtaId ;  /* 0x00000000000789c3 */ /* 0x000f620000008800 */
[----:B------:R-:W-:Y:S02]  /*05d0*/  @!UP0 UMOV UR6, 0x400 ;  /* 0x0000040000068882 */ /* 0x000fe40000000000 */
[----:B------:R-:W-:Y:S01]  /*05e0*/  IMAD R5, R6, 0x4, R5 ;  /* 0x0000000406057824 */ /* 0x000fe200078e0205 */
[----:B--2---:R-:W-:-:S04]  /*05f0*/  I2FP.F32.U32 R9, R2 ;  /* 0x0000000200097245 */ /* 0x004fc80000201000 */
[----:B------:R-:W-:Y:S01]  /*0600*/  LEA.HI R0, R5, R5, RZ, 0x1 ;  /* 0x0000000505007211 */ /* 0x000fe200078f08ff */
[----:B------:R-:W-:Y:S01]  /*0610*/  FMUL R9, R9, UR4 ;  /* 0x0000000409097c20 */ /* 0x000fe20008400000 */
[----:B------:R-:W-:Y:S02]  /*0620*/  UMOV UR4, 0x20 ;  /* 0x0000002000047882 */ /* 0x000fe40000000000 */
[----:B------:R-:W-:Y:S01]  /*0630*/  LOP3.LUT R6, R0, 0xfffffffe, RZ, 0xc0, !PT ;  /* 0xfffffffe00067812 */ /* 0x000fe200078ec0ff */
[----:B0-----:R-:W-:Y:S01]  /*0640*/  IMAD.MOV R13, RZ, RZ, -R7 ;  /* 0x000000ffff0d7224 */ /* 0x001fe200078e0a07 */
[----:B------:R-:W-:-:S04]  /*0650*/  @!UP0 UIADD3 UR4, -UR4, 0x100000, URZ ;  /* 0x0010000004048890 */ /* 0x000fc8000fffe13f */
[----:B------:R-:W-:Y:S02]  /*0660*/  @!UP0 USHF.L.U32 UR5, UR4, 0xb, URZ ;  /* 0x0000000b04058899 */ /* 0x000fe4000800063f */
[----:B------:R-:W-:Y:S01]  /*0670*/  @!UP0 USHF.L.U32 UR4, UR4, 0x1, URZ ;  /* 0x0000000104048899 */ /* 0x000fe2000800063f */
[----:B------:R-:W0:Y:S01]  /*0680*/  F2I.U32.TRUNC.NTZ R9, R9 ;  /* 0x0000000900097305 */ /* 0x000e22000020f000 */
[----:B-1----:R-:W-:Y:S02]  /*0690*/  IMAD R0, R8, R13, UR9 ;  /* 0x0000000908007e24 */ /* 0x002fe4000f8e020d */
[C---:B------:R-:W-:Y:S02]  /*06a0*/  IMAD.IADD R7, R5.reuse, 0x1, -R6 ;  /* 0x0000000105077824 */ /* 0x040fe400078e0a06 */
[----:B------:R-:W-:-:S03]  /*06b0*/  IMAD.SHL.U32 R6, R5, 0x4, RZ ;  /* 0x0000000405067824 */ /* 0x000fc600078e00ff */
[----:B------:R-:W-:Y:S01]  /*06c0*/  ISETP.NE.AND P2, PT, R7, R0, PT ;  /* 0x000000000700720c */ /* 0x000fe20003f45270 */
[----:B-----5:R-:W-:Y:S01]  /*06d0*/  @!UP0 ULEA UR6, UR7, UR6, 0x18 ;  /* 0x0000000607068291 */ /* 0x020fe2000f8ec03f */
[----:B------:R-:W-:Y:S01]  /*06e0*/  LOP3.LUT R10, R5, 0xc, R6, 0x78, !PT ;  /* 0x0000000c050a7812 */ /* 0x000fe200078e7806 */
[----:B------:R-:W1:Y:S01]  /*06f0*/  LDC R7, c[0x0][0x140] ;  /* 0x00005000ff077b82 */ /* 0x000e620000000800 */
[----:B------:R-:W-:Y:S01]  /*0700*/  VOTEU.ALL UP0, P0 ;  /* 0x00000000003f7886 */ /* 0x000fe20000000000 */
[----:B------:R-:W-:Y:S01]  /*0710*/  LOP3.LUT P0, RZ, R4, 0x7, RZ, 0xc0, !PT ;  /* 0x0000000704ff7812 */ /* 0x000fe2000780c0ff */
[----:B0-----:R-:W-:Y:S01]  /*0720*/  IMAD.MOV R12, RZ, RZ, -R9 ;  /* 0x000000ffff0c7224 */ /* 0x001fe200078e0a09 */
[----:B------:R0:W-:Y:S01]  /*0730*/  STL [R1+0x7c], R10 ;  /* 0x00007c0a01007387 */ /* 0x0001e20000100800 */
[----:B------:R-:W-:Y:S01]  /*0740*/  IMAD.MOV.U32 R4, RZ, RZ, 0x1 ;  /* 0x00000001ff047424 */ /* 0x000fe200078e00ff */
[----:B------:R-:W-:Y:S01]  /*0750*/  ISETP.LT.U32.AND P0, PT, R10, 0x4, !P0 ;  /* 0x000000040a00780c */ /* 0x000fe20004701070 */
[----:B---3--:R-:W-:-:S03]  /*0760*/  IMAD R6, R11, R12, R2 ;  /* 0x0000000c0b067224 */ /* 0x008fc600078e0202 */
[----:B------:R-:W-:Y:S01]  /*0770*/  @P2 LEA.HI R5, R10, R10, RZ, 0x1 ;  /* 0x0000000a0a052211 */ /* 0x000fe200078f08ff */
[----:B------:R-:W2:Y:S02]  /*0780*/  FENCE.VIEW.ASYNC.S ;  /* 0x00000000000073c6 */ /* 0x000ea40000000000 */
[----:B--2---:R0:W2:Y:S01]  /*0790*/  @!UP0 SYNCS.EXCH.64 URZ, [UR6+0x60], UR4 ;  /* 0x00006004063f85b2 */ /* 0x0040a20008000100 */
[----:B------:R-:W-:-:S04]  /*07a0*/  @P2 SHF.R.S32.HI R5, RZ, 0x1, R5 ;  /* 0x00000001ff052819 */ /* 0x000fc80000011405 */
[----:B------:R-:W-:Y:S02]  /*07b0*/  @P2 ISETP.NE.AND P3, PT, R5, R6, PT ;  /* 0x000000060500220c */ /* 0x000fe40003f65270 */
[----:B------:R-:W-:Y:S02]  /*07c0*/  SEL R5, RZ, 0x1, !P0 ;  /* 0x00000001ff057807 */ /* 0x000fe40004000000 */
[----:B------:R-:W-:Y:S02]  /*07d0*/  @P2 SEL R4, RZ, 0x1, P3 ;  /* 0x00000001ff042807 */ /* 0x000fe40001800000 */
[----:B-1----:R-:W-:Y:S02]  /*07e0*/  ISETP.EQ.U32.AND P4, PT, R7, 0x1, PT ;  /* 0x000000010700780c */ /* 0x002fe40003f82070 */
[----:B------:R-:W-:Y:S01]  /*07f0*/  LOP3.LUT R4, R4, R5, RZ, 0xc0, !PT ;  /* 0x0000000504047212 */ /* 0x000fe200078ec0ff */
[----:B------:R0:W1:Y:S01]  /*0800*/  @!UP1 SYNCS.EXCH.64 URZ, [UR6+0x68], UR4 ;  /* 0x00006804063f95b2 */ /* 0x0000620008000100 */
[----:B------:R-:W-:-:S03]  /*0810*/  NOP ;  /* 0x0000000000007918 */ /* 0x000fc60000000000 */
[----:B------:R0:W-:Y:S06]  /*0820*/  STL [R1+0x78], R4 ;  /* 0x0000780401007387 */ /* 0x0001ec0000100800 */
[----:B--2---:R-:W-:Y:S05]  /*0830*/  @!P4 BRA `(.L_x_3) ;  /* 0x000000000008c947 */ /* 0x004fea0003800000 */
[----:B-1--4-:R-:W-:Y:S01]  /*0840*/  UCGABAR_ARV ;  /* 0x00000000000079c7 */ /* 0x012fe20008000000 */
[----:B------:R-:W-:Y:S05]  /*0850*/  BRA `(.L_x_4) ;  /* 0x0000000000047947 */ /* 0x000fea0003800000 */
.L_x_3:
[----:B-1--4-:R-:W-:Y:S01]  /*0860*/  NOP ;  /* 0x0000000000007918 */ /* 0x012fe20000000000 */
.L_x_4:
[----:B------:R-:W1:Y:S01]  /*0870*/  LDC R3, c[0x0][0x65c] ;  /* 0x00019700ff037b82 */ /* 0x000e620000000800 */
[----:B0-----:R-:W-:Y:S02]  /*0880*/  IMAD.U32 R4, RZ, RZ, UR9 ;  /* 0x00000009ff047e24 */ /* 0x001fe4000f8e00ff */
[----:B------:R-:W-:Y:S01]  /*0890*/  IMAD.MOV.U32 R5, RZ, RZ, RZ ;  /* 0x000000ffff057224 */ /* 0x000fe200078e00ff */
[----:B-1----:R-:W-:-:S13]  /*08a0*/  ISETP.NE.AND P2, PT, R3, 0x1, PT ;  /* 0x000000010300780c */ /* 0x002fda0003f45270 */
[----:B------:R-:W0:Y:S01]  /*08b0*/  @P2 LDC R7, c[0x0][0x10] ;  /* 0x00000400ff072b82 */ /* 0x000e220000000800 */
[----:B------:R-:W-:Y:S02]  /*08c0*/  @P2 IMAD.MOV.U32 R3, RZ, RZ, RZ ;  /* 0x000000ffff032224 */ /* 0x000fe400078e00ff */
[----:B------:R-:W-:-:S05]  /*08d0*/  @P2 IMAD.MOV.U32 R13, RZ, RZ, RZ ;  /* 0x000000ffff0d2224 */ /* 0x000fca00078e00ff */
[----:B------:R-:W1:Y:S01]  /*08e0*/  @!P2 LDC R9, c[0x0][0xc] ;  /* 0x00000300ff09ab82 */ /* 0x000e620000000800 */
[----:B0-----:R-:W-:-:S04]  /*08f0*/  @P2 IMAD.WIDE.U32 R6, R7, UR9, R2 ;  /* 0x0000000907062c25 */ /* 0x001fc8000f8e0002 */
[----:B------:R-:W-:Y:S02]  /*0900*/  @P2 IMAD.MOV.U32 R19, RZ, RZ, R6 ;  /* 0x000000ffff132224 */ /* 0x000fe400078e0006 */
[----:B------:R-:W-:Y:S02]  /*0910*/  @P2 IMAD.IADD R23, R7, 0x1, R13 ;  /* 0x0000000107172824 */ /* 0x000fe400078e020d */
[----:B-1----:R-:W-:-:S04]  /*0920*/  @!P2 IMAD.WIDE.U32 R4, R2, R9, R4 ;  /* 0x000000090204a225 */ /* 0x002fc800078e0004 */
[----:B------:R-:W-:Y:S02]  /*0930*/  @!P2 IMAD.MOV.U32 R19, RZ, RZ, R4 ;  /* 0x000000ffff13a224 */ /* 0x000fe400078e0004 */
[----:B------:R-:W-:-:S03]  /*0940*/  @!P2 IMAD.MOV.U32 R23, RZ, RZ, R5 ;  /* 0x000000ffff17a224 */ /* 0x000fc600078e0005 */
[----:B------:R0:W-:Y:S04]  /*0950*/  STL [R1+0x84], R19 ;  /* 0x0000841301007387 */ /* 0x0001e80000100800 */
[----:B------:R0:W-:Y:S01]  /*0960*/  STL [R1+0x80], R23 ;  /* 0x0000801701007387 */ /* 0x0001e20000100800 */
[----:B------:R-:W-:Y:S05]  /*0970*/  @!P4 BRA `(.L_x_5) ;  /* 0x00000000000cc947 */ /* 0x000fea0003800000 */
[----:B------:R-:W-:Y:S01]  /*0980*/  UCGABAR_WAIT ;  /* 0x0000000000007dc7 */ /* 0x000fe20008000000 */
[----:B------:R-:W-:Y:S01]  /*0990*/  CCTL.IVALL ;  /* 0x00000000ff00798f */ /* 0x000fe20002000000 */
[----:B------:R-:W-:Y:S05]  /*09a0*/  BRA `(.L_x_6) ;  /* 0x0000000000047947 */ /* 0x000fea0003800000 */
.L_x_5:
[----:B------:R-:W-:Y:S06]  /*09b0*/  BAR.SYNC.DEFER_BLOCKING 0x0 ;  /* 0x0000000000007b1d */ /* 0x000fec0000010000 */
.L_x_6:
[----:B------:R-:W-:Y:S05]  /*09c0*/  @!P1 BRA `(.L_x_7) ;  /* 0x000000e000a49947 */ /* 0x000fea0003800000 */
[----:B------:R-:W-:-:S06]  /*09d0*/  UISETP.GT.U32.AND UP0, UPT, UR10, 0x1, UPT ;  /* 0x000000010a00788c */ /* 0x000fcc000bf04070 */
[----:B------:R-:W-:-:S13]  /*09e0*/  PLOP3.LUT P0, PT, PT, PT, UP0, 0x80, 0x0 ;  /* 0x000000000000781c */ /* 0x000fda0003f0f008 */
[----:B------:R-:W-:Y:S05]  /*09f0*/  @P0 EXIT ;  /* 0x000000000000094d */ /* 0x000fea0003800000 */
[----:B------:R-:W-:Y:S01]  /*0a00*/  IMAD.MOV.U32 R6, RZ, RZ, -0x1 ;  /* 0xffffffffff067424 */ /* 0x000fe200078e00ff */
[----:B------:R-:W-:Y:S01]  /*0a10*/  ULDC.64 UR4, c[0x0][0x650] ;  /* 0x0001940000047ab9 */ /* 0x000fe20000000a00 */
[----:B------:R-:W-:Y:S01]  /*0a20*/  IMAD.MOV.U32 R5, RZ, RZ, -0x1 ;  /* 0xffffffffff057424 */ /* 0x000fe200078e00ff */
[----:B------:R-:W-:Y:S01]  /*0a30*/  ISETP.GE.U32.AND P0, PT, R19, UR4, PT ;  /* 0x0000000413007c0c */ /* 0x000fe2000bf06070 */
[----:B------:R-:W-:Y:S01]  /*0a40*/  UMOV UR22, 0xffffffff ;  /* 0xffffffff00167882 */ /* 0x000fe20000000000 */
[----:B------:R1:W-:Y:S01]  /*0a50*/  STL [R1+0x8c], R6 ;  /* 0x00008c0601007387 */ /* 0x0003e20000100800 */
[----:B------:R-:W-:Y:S02]  /*0a60*/  PRMT R4, RZ, 0x7610, R4 ;  /* 0x00007610ff047816 */ /* 0x000fe40000000004 */
[----:B------:R-:W-:Y:S01]  /*0a70*/  ISETP.GE.U32.AND.EX P0, PT, R23, UR5, PT, P0 ;  /* 0x0000000517007c0c */ /* 0x000fe2000bf06100 */
[----:B------:R1:W-:-:S12]  /*0a80*/  STL [R1+0x88], R5 ;  /* 0x0000880501007387 */ /* 0x0003d80000100800 */
[----:B-1----:R-:W-:Y:S05]  /*0a90*/  @P0 BRA `(.L_x_8) ;  /* 0x0000000400380947 */ /* 0x002fea0003800000 */
[----:B------:R-:W1:Y:S01]  /*0aa0*/  LDC.64 R14, c[0x0][0x628] ;  /* 0x00018a00ff0e7b82 */ /* 0x000e620000000a00 */
[----:B------:R-:W-:Y:S02]  /*0ab0*/  IMAD.MOV.U32 R4, RZ, RZ, R19 ;  /* 0x000000ffff047224 */ /* 0x000fe400078e0013 */
[----:B------:R-:W-:-:S05]  /*0ac0*/  IMAD.MOV.U32 R5, RZ, RZ, R23 ;  /* 0x000000ffff057224 */ /* 0x000fca00078e0017 */
[----:B------:R-:W2:Y:S08]  /*0ad0*/  LDC R10, c[0x0][0x630] ;  /* 0x00018c00ff0a7b82 */ /* 0x000eb00000000800 */
[----:B------:R-:W3:Y:S01]  /*0ae0*/  LDC.64 R16, c[0x0][0x620] ;  /* 0x00018800ff107b82 */ /* 0x000ee20000000a00 */
[----:B-1----:R-:W-:-:S04]  /*0af0*/  ISETP.NE.U32.AND P0, PT, R14, RZ, PT ;  /* 0x000000ff0e00720c */ /* 0x002fc80003f05070 */
[----:B------:R-:W-:-:S13]  /*0b00*/  ISETP.NE.AND.EX P0, PT, R15, RZ, PT, P0 ;  /* 0x000000ff0f00720c */ /* 0x000fda0003f05300 */
[----:B--23--:R-:W-:Y:S05]  /*0b10*/  @!P0 BRA `(.L_x_9) ;  /* 0x0000000000288947 */ /* 0x00cfea0003800000 */
[----:B------:R-:W1:Y:S02]  /*0b20*/  LDC R9, c[0x0][0x634] ;  /* 0x00018d00ff097b82 */ /* 0x000e640000000800 */
[----:B-1----:R-:W-:-:S05]  /*0b30*/  IADD3 R9, P0, R19, R9, RZ ;  /* 0x0000000913097210 */ /* 0x002fca0007f1e0ff */
[----:B------:R-:W-:-:S04]  /*0b40*/  IMAD.X R13, RZ, RZ, R23, P0 ;  /* 0x000000ffff0d7224 */ /* 0x000fc800000e0617 */
[----:B------:R-:W-:-:S04]  /*0b50*/  IMAD.WIDE.U32 R4, R13, R14, RZ ;  /* 0x0000000e0d047225 */ /* 0x000fc800078e00ff */
[----:B------:R-:W-:-:S04]  /*0b60*/  IMAD.WIDE.U32 R6, P0, R9, R15, R4 ;  /* 0x0000000f09067225 */ /* 0x000fc80007800004 */
[----:B------:R-:W-:-:S04]  /*0b70*/  IMAD.WIDE.U32 R4, R9, R14, RZ ;  /* 0x0000000e09047225 */ /* 0x000fc800078e00ff */
[----:B------:R-:W-:Y:S01]  /*0b80*/  IMAD.X R9, RZ, RZ, RZ, P0 ;  /* 0x000000ffff097224 */ /* 0x000fe200000e06ff */
[----:B------:R-:W-:Y:S01]  /*0b90*/  IADD3 RZ, P0, R5, R6, RZ ;  /* 0x0000000605ff7210 */ /* 0x000fe20007f1e0ff */
[----:B------:R-:W-:-:S04]  /*0ba0*/  IMAD.MOV.U32 R8, RZ, RZ, R7 ;  /* 0x000000ffff087224 */ /* 0x000fc800078e0007 */
[----:B------:R-:W-:-:S08]  /*0bb0*/  IMAD.WIDE.U32.X R4, R13, R15, R8, P0 ;  /* 0x0000000f0d047225 */ /* 0x000fd000000e0408 */
.L_x_9:
[----:B------:R-:W1:Y:S01]  /*0bc0*/  LDC.64 R20, c[0x0][0x640] ;  /* 0x00019000ff147b82 */ /* 0x000e620000000a00 */
[-C--:B------:R-:W-:Y:S01]  /*0bd0*/  SHF.R.U64 R22, R4, R10.reuse, R5 ;  /* 0x0000000a04167219 */ /* 0x080fe20000001205 */
[----:B------:R-:W-:Y:S01]  /*0be0*/  IMAD.MOV.U32 R4, RZ, RZ, R19 ;  /* 0x000000ffff047224 */ /* 0x000fe200078e0013 */
[----:B------:R-:W-:Y:S01]  /*0bf0*/  SHF.R.U32.HI R3, RZ, R10, R5 ;  /* 0x0000000aff037219 */ /* 0x000fe20000011605 */
[----:B------:R-:W-:Y:S01]  /*0c00*/  IMAD.MOV.U32 R5, RZ, RZ, R23 ;  /* 0x000000ffff057224 */ /* 0x000fe200078e0017 */
[----:B------:R-:W-:Y:S01]  /*0c10*/  IADD3 R7, P0, RZ, -R22, RZ ;  /* 0x80000016ff077210 */ /* 0x000fe20007f1e0ff */
[----:B0-----:R-:W-:Y:S02]  /*0c20*/  IMAD R23, R11, R12, R2 ;  /* 0x0000000c0b177224 */ /* 0x001fe400078e0202 */
[----:B------:R-:W0:Y:S01]  /*0c30*/  LDC R8, c[0x0][0x618] ;  /* 0x00018600ff087b82 */ /* 0x000e220000000800 */
[----:B------:R-:W-:Y:S02]  /*0c40*/  IMAD.MOV.U32 R11, RZ, RZ, 0x1 ;  /* 0x00000001ff0b7424 */ /* 0x000fe400078e00ff */
[----:B------:R-:W-:-:S02]  /*0c50*/  IMAD.X R3, RZ, RZ, ~R3, P0 ;  /* 0x000000ffff037224 */ /* 0x000fc400000e0e03 */
[----:B------:R-:W-:-:S03]  /*0c60*/  IMAD.WIDE.U32 R4, R7, R16, R4 ;  /* 0x0000001007047225 */ /* 0x000fc600078e0004 */
[----:B------:R-:W2:Y:S01]  /*0c70*/  LDC R14, c[0x0][0x608] ;  /* 0x00018200ff0e7b82 */ /* 0x000ea20000000800 */
[----:B------:R-:W-:-:S04]  /*0c80*/  IMAD R6, R3, R16, RZ ;  /* 0x0000001003067224 */ /* 0x000fc800078e02ff */
[----:B------:R-:W-:-:S03]  /*0c90*/  IMAD R3, R7, R17, R6 ;  /* 0x0000001107037224 */ /* 0x000fc600078e0206 */
[----:B------:R-:W3:Y:S01]  /*0ca0*/  LDC R18, c[0x0][0x658] ;  /* 0x00019600ff127b82 */ /* 0x000ee20000000800 */
[----:B------:R-:W-:Y:S01]  /*0cb0*/  IMAD.IADD R3, R5, 0x1, R3 ;  /* 0x0000000105037824 */ /* 0x000fe200078e0203 */
[----:B-1----:R-:W-:Y:S01]  /*0cc0*/  ISETP.NE.U32.AND P0, PT, R20, RZ, PT ;  /* 0x000000ff1400720c */ /* 0x002fe20003f05070 */
[----:B------:R-:W-:-:S03]  /*0cd0*/  IMAD.MOV.U32 R5, RZ, RZ, -0x1 ;  /* 0xffffffffff057424 */ /* 0x000fc600078e00ff */
[----:B------:R-:W-:Y:S02]  /*0ce0*/  ISETP.NE.AND.EX P0, PT, R21, RZ, PT, P0 ;  /* 0x000000ff1500720c */ /* 0x000fe40003f05300 */
[----:B------:R-:W1:Y:S01]  /*0cf0*/  LDC R13, c[0x0][0x600] ;  /* 0x00018000ff0d7b82 */ /* 0x000e620000000800 */
[-CC-:B0-----:R-:W-:Y:S02]  /*0d00*/  SHF.R.U64 R10, R4, R8.reuse, R3.reuse ;  /* 0x00000008040a7219 */ /* 0x181fe40000001203 */
[----:B------:R-:W-:-:S05]  /*0d10*/  SHF.R.U32.HI R3, RZ, R8, R3 ;  /* 0x00000008ff037219 */ /* 0x000fca0000011603 */
[----:B------:R-:W0:Y:S01]  /*0d20*/  LDC R15, c[0x0][0x648] ;  /* 0x00019200ff0f7b82 */ /* 0x000e220000000800 */
[-CC-:B--2---:R-:W-:Y:S02]  /*0d30*/  SHF.R.U64 R19, R10, R14.reuse, R3.reuse ;  /* 0x0000000e0a137219 */ /* 0x184fe40000001203 */
[----:B------:R-:W-:-:S05]  /*0d40*/  SHF.R.U32.HI R3, RZ, R14, R3 ;  /* 0x0000000eff037219 */ /* 0x000fca0000011603 */
[----:B------:R-:W2:Y:S01]  /*0d50*/  LDC R17, c[0x0][0x638] ;  /* 0x00018e00ff117b82 */ /* 0x000ea20000000800 */
[-C--:B---3--:R-:W-:Y:S02]  /*0d60*/  SHF.L.U32 R2, R5, R18.reuse, RZ ;  /* 0x0000001205027219 */ /* 0x088fe400000006ff */
[--C-:B------:R-:W-:Y:S02]  /*0d70*/  SHF.R.U64 R12, R19, R18, R3.reuse ;  /* 0x00000012130c7219 */ /* 0x100fe40000001203 */
[----:B------:R-:W-:Y:S02]  /*0d80*/  LOP3.LUT R8, RZ, R2, RZ, 0x33, !PT ;  /* 0x00000002ff087212 */ /* 0x000fe400078e33ff */
[----:B------:R-:W-:Y:S01]  /*0d90*/  SHF.R.U32.HI R3, RZ, R18, R3 ;  /* 0x00000012ff037219 */ /* 0x000fe20000011603 */
[----:B------:R-:W3:Y:S01]  /*0da0*/  LDC R16, c[0x0][0x610] ;  /* 0x00018400ff107b82 */ /* 0x000ee20000000800 */
[----:B------:R-:W-:Y:S01]  /*0db0*/  IMAD.MOV.U32 R2, RZ, RZ, R12 ;  /* 0x000000ffff027224 */ /* 0x000fe200078e000c */
[----:B------:R-:W-:Y:S06]  /*0dc0*/  @!P0 BRA `(.L_x_10) ;  /* 0x0000000000288947 */ /* 0x000fec0003800000 */
[----:B------:R-:W4:Y:S02]  /*0dd0*/  LDC R7, c[0x0][0x64c] ;  /* 0x00019300ff077b82 */ /* 0x000f240000000800 */
[----:B----4-:R-:W-:-:S05]  /*0de0*/  IADD3 R7, P0, R12, R7, RZ ;  /* 0x000000070c077210 */ /* 0x010fca0007f1e0ff */
        /* <DEDUP_REMOVED lines=8> */
.L_x_10:
[----:B0-----:R-:W-:Y:S01]  /*0e70*/  SHF.R.U64 R4, R2, R15, R3 ;  /* 0x0000000f02047219 */ /* 0x001fe20000001203 */
[----:B-1----:R-:W-:Y:S01]  /*0e80*/  VIADD R5, R13, 0xffffffff ;  /* 0xffffffff0d057836 */ /* 0x002fe20000000000 */
[----:B------:R-:W-:Y:S02]  /*0e90*/  SHF.L.U32 R2, R11, R18, RZ ;  /* 0x000000120b027219 */ /* 0x000fe400000006ff */
[----:B------:R-:W-:Y:S01]  /*0ea0*/  LOP3.LUT R3, R19, R8, RZ, 0xc0, !PT ;  /* 0x0000000813037212 */ /* 0x000fe200078ec0ff */
[----:B------:R-:W-:Y:S01]  /*0eb0*/  IMAD.MOV R6, RZ, RZ, -R4 ;  /* 0x000000ffff067224 */ /* 0x000fe200078e0a04 */
[----:B------:R-:W-:Y:S02]  /*0ec0*/  SEL R0, R0, R23, !P2 ;  /* 0x0000001700007207 */ /* 0x000fe40005000000 */
[----:B------:R-:W-:Y:S01]  /*0ed0*/  LOP3.LUT R5, R10, R5, RZ, 0xc0, !PT ;  /* 0x000000050a057212 */ /* 0x000fe200078ec0ff */
[----:B------:R-:W-:Y:S01]  /*0ee0*/  IMAD R3, R2, R4, R3 ;  /* 0x0000000402037224 */ /* 0x000fe200078e0203 */
[----:B------:R-:W-:Y:S01]  /*0ef0*/  R2UR UR22, R22 ;  /* 0x00000000161672ca */ /* 0x000fe200000e0000 */
[----:B--2---:R-:W-:-:S02]  /*0f00*/  IMAD R2, R6, R17, R12 ;  /* 0x0000001106027224 */ /* 0x004fc400078e020c */
[----:B---3--:R-:W-:Y:S02]  /*0f10*/  IMAD R0, R3, R16, R0 ;  /* 0x0000001003007224 */ /* 0x008fe400078e0200 */
[----:B------:R-:W-:Y:S02]  /*0f20*/  IMAD R3, R2, R13, R5 ;  /* 0x0000000d02037224 */ /* 0x000fe400078e0205 */
[----:B------:R-:W-:-:S03]  /*0f30*/  IMAD.MOV.U32 R4, RZ, RZ, 0x1 ;  /* 0x00000001ff047424 */ /* 0x000fc600078e00ff */
[----:B------:R-:W-:Y:S02]  /*0f40*/  SEL R2, R3, R0, !P2 ;  /* 0x0000000003027207 */ /* 0x000fe40005000000 */
[----:B------:R-:W-:-:S03]  /*0f50*/  SEL R0, R0, R3, !P2 ;  /* 0x0000000300007207 */ /* 0x000fc60005000000 */
[----:B------:R1:W-:Y:S04]  /*0f60*/  STL [R1+0x88], R2 ;  /* 0x0000880201007387 */ /* 0x0003e80000100800 */
[----:B------:R1:W-:Y:S02]  /*0f70*/  STL [R1+0x8c], R0 ;  /* 0x00008c0001007387 */ /* 0x0003e40000100800 */
.L_x_8:
[----:B------:R-:W-:-:S08]  /*0f80*/  NOP ;  /* 0x0000000000007918 */ /* 0x000fd00000000000 */
[----:B------:R-:W2:Y:S02]  /*0f90*/  USETMAXREG.TRY_ALLOC.CTAPOOL UP0, 0xe8 ;  /* 0x000000e8000079c8 */ /* 0x000ea40008000600 */
[----:B--2---:R-:W-:-:S13]  /*0fa0*/  PLOP3.LUT P0, PT, PT, PT, UP0, 0x80, 0x0 ;  /* 0x000000000000781c */ /* 0x004fda0003f0f008 */
[----:B------:R-:W-:Y:S05]  /*0fb0*/  @!P0 BRA `(.L_x_8) ;  /* 0xfffffffc00f08947 */ /* 0x000fea000383ffff */
[----:B------:R-:W-:Y:S01]  /*0fc0*/  ULDC.64 UR4, c[0x0][0x598] ;  /* 0x0001660000047ab9 */ /* 0x000fe20000000a00 */
[----:B------:R-:W-:Y:S01]  /*0fd0*/  ULDC.64 UR16, c[0x0][0x208] ;  /* 0x0000820000107ab9 */ /* 0x000fe20000000a00 */
[----:B------:R-:W-:-:S04]  /*0fe0*/  ISETP.NE.U32.AND P0, PT, RZ, UR4, PT ;  /* 0x00000004ff007c0c */ /* 0x000fc8000bf05070 */
[----:B------:R-:W-:-:S13]  /*0ff0*/  ISETP.NE.AND.EX P0, PT, RZ, UR5, PT, P0 ;  /* 0x00000005ff007c0c */ /* 0x000fda000bf05300 */
[----:B------:R-:W-:Y:S05]  /*1000*/  @!P0 BRA `(.L_x_11) ;  /* 0x0000000000208947 */ /* 0x000fea0003800000 */
[----:B-1----:R-:W1:Y:S02]  /*1010*/  LDC.64 R2, c[0x0][0x598] ;  /* 0x00016600ff027b82 */ /* 0x002e640000000a00 */
[----:B-1----:R-:W2:Y:S02]  /*1020*/  LDG.E.64 R2, desc[UR16][R2.64] ;  /* 0x0000001002027981 */ /* 0x002ea4000c1e1b00 */
[----:B--2---:R-:W-:-:S04]  /*1030*/  ISETP.NE.U32.AND P0, PT, R2, RZ, PT ;  /* 0x000000ff0200720c */ /* 0x004fc80003f05070 */
[----:B------:R-:W-:-:S13]  /*1040*/  ISETP.NE.AND.EX P0, PT, R3, RZ, PT, P0 ;  /* 0x000000ff0300720c */ /* 0x000fda0003f05300 */
[----:B------:R-:W-:Y:S05]  /*1050*/  @!P0 BRA `(.L_x_11) ;  /* 0x00000000000c8947 */ /* 0x000fea0003800000 */
[----:B------:R-:W2:Y:S02]  /*1060*/  LD.E R2, desc[UR16][R2.64] ;  /* 0x0000001002027980 */ /* 0x000ea4000c101900 */
[----:B--2---:R-:W-:Y:S01]  /*1070*/  R2UR UR20, R2 ;  /* 0x00000000021472ca */ /* 0x004fe200000e0000 */
[----:B------:R-:W-:-:S14]  /*1080*/  BRA `(.L_x_12) ;  /* 0x0000000000247947 */ /* 0x000fdc0003800000 */
.L_x_11:
[----:B------:R-:W-:Y:S02]  /*1090*/  ULDC.64 UR4, c[0x0][0x588] ;  /* 0x0001620000047ab9 */ /* 0x000fe40000000a00 */
[----:B------:R-:W-:-:S04]  /*10a0*/  ISETP.NE.U32.AND P0, PT, RZ, UR4, PT ;  /* 0x00000004ff007c0c */ /* 0x000fc8000bf05070 */
[----:B------:R-:W-:-:S13]  /*10b0*/  ISETP.NE.AND.EX P0, PT, RZ, UR5, PT, P0 ;  /* 0x00000005ff007c0c */ /* 0x000fda000bf05300 */
[----:B------:R-:W-:Y:S05]  /*10c0*/  @!P0 BRA `(.L_x_13) ;  /* 0x0000000000108947 */ /* 0x000fea0003800000 */
[----:B-1----:R-:W1:Y:S02]  /*10d0*/  LDC.64 R2, c[0x0][0x588] ;  /* 0x00016200ff027b82 */ /* 0x002e640000000a00 */
[----:B-1----:R-:W2:Y:S02]  /*10e0*/  LDG.E R2, desc[UR16][R2.64] ;  /* 0x0000001002027981 */ /* 0x002ea4000c1e1900 */
[----:B--2---:R-:W-:Y:S01]  /*10f0*/  R2UR UR20, R2 ;  /* 0x00000000021472ca */ /* 0x004fe200000e0000 */
[----:B------:R-:W-:-:S14]  /*1100*/  BRA `(.L_x_12) ;  /* 0x0000000000047947 */ /* 0x000fdc0003800000 */
.L_x_13:
[----:B------:R-:W-:-:S05]  /*1110*/  ULDC UR20, c[0x0][0x580] ;  /* 0x0001600000147ab9 */ /* 0x000fca0000000800 */
.L_x_12:
[----:B------:R-:W-:Y:S02]  /*1120*/  ULDC.64 UR4, c[0x0][0x5a0] ;  /* 0x0001680000047ab9 */ /* 0x000fe40000000a00 */
        /* <DEDUP_REMOVED lines=11> */
.L_x_14:
        /* <DEDUP_REMOVED lines=8> */
.L_x_16:
[----:B------:R-:W-:-:S05]  /*1260*/  ULDC UR19, c[0x0][0x584] ;  /* 0x0001610000137ab9 */ /* 0x000fca0000000800 */
.L_x_15:
[----:B------:R-:W-:-:S13]  /*1270*/  LOP3.LUT P0, RZ, R4, 0xff, RZ, 0xc0, !PT ;  /* 0x000000ff04ff7812 */ /* 0x000fda000780c0ff */
[----:B------:R-:W-:Y:S05]  /*1280*/  @!P0 EXIT ;  /* 0x000000000000894d */ /* 0x000fea0003800000 */
[----:B------:R-:W-:Y:S01]  /*1290*/  ULDC UR4, c[0x0][0x28c] ;  /* 0x0000a30000047ab9 */ /* 0x000fe20000000800 */
[----:B------:R-:W-:Y:S02]  /*12a0*/  ULOP3.LUT UR21, UR13, 0x1, URZ, 0xfc, !UPT ;  /* 0x000000010d157892 */ /* 0x000fe4000f8efc3f */
[----:B------:R-:W-:-:S04]  /*12b0*/  UIADD3 UR4, UR4, 0x3f, URZ ;  /* 0x0000003f04047890 */ /* 0x000fc8000fffe03f */
[----:B------:R-:W-:-:S04]  /*12c0*/  USHF.R.S32.HI UR5, URZ, 0x1f, UR4 ;  /* 0x0000001f3f057899 */ /* 0x000fc80008011404 */
[----:B------:R-:W-:-:S03]  /*12d0*/  ULEA.HI UR5, UR5, UR4, URZ, 0x6 ;  /* 0x0000000405057291 */ /* 0x000fc6000f8f303f */
[----:B------:R-:W-:Y:S01]  /*12e0*/  UMOV UR4, URZ ;  /* 0x0000003f00047c82 */ /* 0x000fe20008000000 */
[----:B------:R-:W-:-:S03]  /*12f0*/  USHF.R.S32.HI UR12, URZ, 0x6, UR5 ;  /* 0x000000063f0c7899 */ /* 0x000fc60008011405 */
[----:B------:R-:W-:-:S09]  /*1300*/  UMOV UR5, URZ ;  /* 0x0000003f00057c82 */ /* 0x000fd20008000000 */
.L_x_299:
[----:B-1----:R-:W1:Y:S01]  /*1310*/  S2R R0, SR_TID.X ;  /* 0x0000000000007919 */ /* 0x002e620000002100 */
[----:B--2---:R-:W2:Y:S01]  /*1320*/  S2UR UR11, SR_CgaCtaId ;  /* 0x00000000000b79c3 */ /* 0x004ea20000008800 */
[----:B------:R-:W-:Y:S01]  /*1330*/  UMOV UR14, 0x400 ;  /* 0x00000400000e7882 */ /* 0x000fe20000000000 */
[----:B------:R-:W-:Y:S01]  /*1340*/  UMOV UR6, URZ ;  /* 0x0000003f00067c82 */ /* 0x000fe20008000000 */
[----:B------:R-:W-:Y:S01]  /*1350*/  STL [R1+0x74], RZ ;  /* 0x000074ff01007387 */ /* 0x000fe20000100800 */
[----:B------:R-:W-:Y:S01]  /*1360*/  UMOV UR7, URZ ;  /* 0x0000003f00077c82 */ /* 0x000fe20008000000 */
[----:B------:R-:W-:Y:S01]  /*1370*/  UMOV UR8, URZ ;  /* 0x0000003f00087c82 */ /* 0x000fe20008000000 */
[----:B------:R-:W-:Y:S01]  /*1380*/  UMOV UR18, UR5 ;  /* 0x0000000500127c82 */ /* 0x000fe20008000000 */
[----:B------:R-:W-:Y:S01]  /*1390*/  STL [R1+0x70], RZ ;  /* 0x000070ff01007387 */ /* 0x000fe20000100800 */
[----:B---3--:R-:W3:Y:S01]  /*13a0*/  LDC R2, c[0x0][0x28c] ;  /* 0x0000a300ff027b82 */ /* 0x008ee20000000800 */
[----:B------:R-:W-:-:S02]  /*13b0*/  CS2R R4, SRZ ;  /* 0x0000000000047805 */ /* 0x000fc4000001ff00 */
[----:B------:R-:W-:Y:S01]  /*13c0*/  CS2R R6, SRZ ;  /* 0x0000000000067805 */ /* 0x000fe2000001ff00 */
[----:B------:R-:W-:Y:S01]  /*13d0*/  STL [R1+0x6c], RZ ;  /* 0x00006cff01007387 */ /* 0x000fe20000100800 */
[----:B------:R-:W-:Y:S02]  /*13e0*/  CS2R R8, SRZ ;  /* 0x0000000000087805 */ /* 0x000fe4000001ff00 */
[----:B------:R-:W-:Y:S02]  /*13f0*/  CS2R R10, SRZ ;  /* 0x00000000000a7805 */ /* 0x000fe4000001ff00 */
[----:B------:R-:W-:Y:S01]  /*1400*/  CS2R R12, SRZ ;  /* 0x00000000000c7805 */ /* 0x000fe2000001ff00 */
[----:B------:R-:W-:Y:S01]  /*1410*/  STL [R1+0x68], RZ ;  /* 0x000068ff01007387 */ /* 0x000fe20000100800 */
[----:B------:R-:W-:Y:S02]  /*1420*/  CS2R R14, SRZ ;  /* 0x00000000000e7805 */ /* 0x000fe4000001ff00 */
[----:B------:R-:W-:-:S02]  /*1430*/  CS2R R16, SRZ ;  /* 0x0000000000107805 */ /* 0x000fc4000001ff00 */
[----:B0-----:R-:W-:Y:S01]  /*1440*/  CS2R R18, SRZ ;  /* 0x0000000000127805 */ /* 0x001fe2000001ff00 */
[----:B------:R-:W-:Y:S01]  /*1450*/  STL [R1+0x64], RZ ;  /* 0x000064ff01007387 */ /* 0x000fe20000100800 */
[----:B------:R-:W-:Y:S02]  /*1460*/  CS2R R20, SRZ ;  /* 0x0000000000147805 */ /* 0x000fe4000001ff00 */
[----:B------:R-:W-:Y:S02]  /*1470*/  CS2R R22, SRZ ;  /* 0x0000000000167805 */ /* 0x000fe4000001ff00 */
[----:B------:R-:W-:Y:S01]  /*1480*/  CS2R R152, SRZ ;  /* 0x0000000000987805 */ /* 0x000fe2000001ff00 */
[----:B------:R-:W-:Y:S01]  /*1490*/  STL [R1+0x60], RZ ;  /* 0x000060ff01007387 */ /* 0x000fe20000100800 */
[----:B--2---:R-:W-:Y:S01]  /*14a0*/  ULEA UR14, UR11, UR14, 0x18 ;  /* 0x0000000e0b0e7291 */ /* 0x004fe2000f8ec03f */
[----:B------:R-:W-:Y:S02]  /*14b0*/  CS2R R154, SRZ ;  /* 0x00000000009a7805 */ /* 0x000fe4000001ff00 */
[----:B------:R-:W-:Y:S01]  /*14c0*/  CS2R R156, SRZ ;  /* 0x00000000009c7805 */ /* 0x000fe2000001ff00 */
[----:B------:R-:W-:Y:S01]  /*14d0*/  STL [R1+0x5c], RZ ;  /* 0x00005cff01007387 */ /* 0x000fe20000100800 */
[----:B------:R-:W-:-:S02]  /*14e0*/  CS2R R158, SRZ ;  /* 0x00000000009e7805 */ /* 0x000fc4000001ff00 */
[----:B------:R-:W-:Y:S02]  /*14f0*/  CS2R R160, SRZ ;  /* 0x0000000000a07805 */ /* 0x000fe4000001ff00 */
[----:B------:R-:W-:Y:S02]  /*1500*/  CS2R R162, SRZ ;  /* 0x0000000000a27805 */ /* 0x000fe4000001ff00 */
[----:B-1----:R-:W-:Y:S01]  /*1510*/  LOP3.LUT R0, R0, 0x80, RZ, 0xc0, !PT ;  /* 0x0000008000007812 */ /* 0x002fe200078ec0ff */
[----:B------:R-:W-:Y:S01]  /*1520*/  STL [R1+0x58], RZ ;  /* 0x000058ff01007387 */ /* 0x000fe20000100800 */
[----:B---3--:R-:W-:Y:S02]  /*1530*/  ISETP.GE.AND P0, PT, R2, 0x1, PT ;  /* 0x000000010200780c */ /* 0x008fe40003f06270 */
[----:B------:R-:W-:Y:S02]  /*1540*/  CS2R R2, SRZ ;  /* 0x0000000000027805 */ /* 0x000fe4000001ff00 */
[----:B------:R-:W-:Y:S01]  /*1550*/  SHF.R.U32.HI R0, RZ, 0x7, R0 ;  /* 0x00000007ff007819 */ /* 0x000fe20000011600 */
[----:B------:R-:W-:Y:S01]  /*1560*/  STL [R1+0x54], RZ ;  /* 0x000054ff01007387 */ /* 0x000fe20000100800 */
[----:B------:R-:W-:-:S02]  /*1570*/  CS2R R164, SRZ ;  /* 0x0000000000a47805 */ /* 0x000fc4000001ff00 */
[----:B------:R-:W-:Y:S02]  /*1580*/  CS2R R166, SRZ ;  /* 0x0000000000a67805 */ /* 0x000fe4000001ff00 */
[----:B------:R-:W-:Y:S01]  /*1590*/  CS2R R168, SRZ ;  /* 0x0000000000a87805 */ /* 0x000fe2000001ff00 */
[----:B------:R-:W-:Y:S01]  /*15a0*/  STL [R1+0x50], RZ ;  /* 0x000050ff01007387 */ /* 0x000fe20000100800 */
[----:B------:R-:W-:Y:S02]  /*15b0*/  CS2R R170, SRZ ;  /* 0x0000000000aa7805 */ /* 0x000fe4000001ff00 */
[----:B------:R-:W-:Y:S02]  /*15c0*/  CS2R R172, SRZ ;  /* 0x0000000000ac7805 */ /* 0x000fe4000001ff00 */
[----:B------:R-:W-:Y:S01]  /*15d0*/  CS2R R174, SRZ ;  /* 0x0000000000ae7805 */ /* 0x000fe2000001ff00 */
[----:B------:R-:W0:Y:S01]  /*15e0*/  SHFL.IDX PT, R0, R0, RZ, 0x1f ;  /* 0x00001fff00007589 */ /* 0x000e2200000e0000 */
[----:B------:R-:W-:-:S02]  /*15f0*/  CS2R R176, SRZ ;  /* 0x0000000000b07805 */ /* 0x000fc4000001ff00 */
[----:B------:R-:W-:Y:S02]  /*1600*/  CS2R R178, SRZ ;  /* 0x0000000000b27805 */ /* 0x000fe4000001ff00 */
[----:B------:R-:W-:Y:S01]  /*1610*/  CS2R R180, SRZ ;  /* 0x0000000000b47805 */ /* 0x000fe2000001ff00 */
[----:B------:R1:W-:Y:S01]  /*1620*/  STL [R1+0x4c], RZ ;  /* 0x00004cff01007387 */ /* 0x0003e20000100800 */
[----:B------:R-:W-:Y:S02]  /*1630*/  CS2R R182, SRZ ;  /* 0x0000000000b67805 */ /* 0x000fe4000001ff00 */
[----:B------:R-:W-:Y:S02]  /*1640*/  CS2R R184, SRZ ;  /* 0x0000000000b87805 */ /* 0x000fe4000001ff00 */
[----:B------:R-:W-:Y:S01]  /*1650*/  CS2R R186, SRZ ;  /* 0x0000000000ba7805 */ /* 0x000fe2000001ff00 */
[----:B------:R1:W-:Y:S01]  /*1660*/  STL [R1+0x48], RZ ;  /* 0x000048ff01007387 */ /* 0x0003e20000100800 */
        /* <DEDUP_REMOVED lines=14> */
[----:B------:R-:W-:Y:S02]  /*1750*/  CS2R R210, SRZ ;  /* 0x0000000000d27805 */ /* 0x000fe4000001ff00 */
[----:B0-----:R-:W-:Y:S01]  /*1760*/  R2UR UR9, R0 ;  /* 0x00000000000972ca */ /* 0x001fe200000e0000 */
[----:B------:R1:W-:Y:S01]  /*1770*/  STL [R1+0x38], RZ ;  /* 0x000038ff01007387 */ /* 0x0003e20000100800 */
[----:B------:R-:W-:Y:S01]  /*1780*/  IMAD.MOV.U32 R0, RZ, RZ, RZ ;  /* 0x000000ffff007224 */ /* 0x000fe200078e00ff */
[----:B------:R-:W-:-:S02]  /*1790*/  CS2R R212, SRZ ;  /* 0x0000000000d47805 */ /* 0x000fc4000001ff00 */
[----:B------:R-:W-:Y:S01]  /*17a0*/  CS2R R214, SRZ ;  /* 0x0000000000d67805 */ /* 0x000fe2000001ff00 */
[----:B------:R1:W-:Y:S01]  /*17b0*/  STL [R1+0x34], RZ ;  /* 0x000034ff01007387 */ /* 0x0003e20000100800 */
[----:B------:R-:W-:Y:S02]  /*17c0*/  CS2R R216, SRZ ;  /* 0x0000000000d87805 */ /* 0x000fe4000001ff00 */
[----:B------:R-:W-:Y:S02]  /*17d0*/  CS2R R218, SRZ ;  /* 0x0000000000da7805 */ /* 0x000fe4000001ff00 */
[----:B------:R-:W-:Y:S01]  /*17e0*/  CS2R R220, SRZ ;  /* 0x0000000000dc7805 */ /* 0x000fe2000001ff00 */
[----:B------:R1:W-:Y:S01]  /*17f0*/  STL [R1+0x30], RZ ;  /* 0x000030ff01007387 */ /* 0x0003e20000100800 */
[----:B------:R-:W-:Y:S02]  /*1800*/  CS2R R222, SRZ ;  /* 0x0000000000de7805 */ /* 0x000fe4000001ff00 */
[----:B------:R-:W-:Y:S01]  /*1810*/  CS2R R224, SRZ ;  /* 0x0000000000e07805 */ /* 0x000fe2000001ff00 */
[----:B------:R-:W-:Y:S01]  /*1820*/  IMAD.MOV.U32 R226, RZ, RZ, RZ ;  /* 0x000000ffffe27224 */ /* 0x000fe200078e00ff */
[----:B------:R1:W-:Y:S01]  /*1830*/  STL [R1+0x2c], RZ ;  /* 0x00002cff01007387 */ /* 0x0003e20000100800 */
[----:B------:R-:W-:Y:S01]  /*1840*/  ULEA.HI UR10, UR9, UR9, URZ, 0x1 ;  /* 0x00000009090a7291 */ /* 0x000fe2000f8f083f */
[----:B------:R-:W-:Y:S01]  /*1850*/  IMAD.U32 R227, RZ, RZ, UR4 ;  /* 0x00000004ffe37e24 */ /* 0x000fe2000f8e00ff */
[----:B------:R-:W-:Y:S01]  /*1860*/  CS2R R24, SRZ ;  /* 0x0000000000187805 */ /* 0x000fe2000001ff00 */
[----:B------:R1:W-:Y:S01]  /*1870*/  STL [R1+0x28], RZ ;  /* 0x000028ff01007387 */ /* 0x0003e20000100800 */
[----:B------:R-:W-:Y:S01]  /*1880*/  ULOP3.LUT UR10, UR10, 0xffffe, URZ, 0xc0, !UPT ;  /* 0x000ffffe0a0a7892 */ /* 0x000fe2000f8ec03f */
[----:B------:R-:W-:-:S02]  /*1890*/  CS2R R26, SRZ ;  /* 0x00000000001a7805 */ /* 0x000fc4000001ff00 */
[----:B------:R-:W-:Y:S01]  /*18a0*/  CS2R R28, SRZ ;  /* 0x00000000001c7805 */ /* 0x000fe2000001ff00 */
[----:B------:R1:W-:Y:S01]  /*18b0*/  STL [R1+0x24], RZ ;  /* 0x000024ff01007387 */ /* 0x0003e20000100800 */
[----:B------:R-:W-:Y:S01]  /*18c0*/  UIADD3 UR10, UR9, -UR10, URZ ;  /* 0x8000000a090a7290 */ /* 0x000fe2000fffe03f */
[----:B----4-:R-:W-:Y:S02]  /*18d0*/  CS2R R30, SRZ ;  /* 0x00000000001e7805 */ /* 0x010fe4000001ff00 */
[----:B------:R-:W-:Y:S01]  /*18e0*/  CS2R R32, SRZ ;  /* 0x0000000000207805 */ /* 0x000fe2000001ff00 */
[----:B------:R1:W-:Y:S01]  /*18f0*/  STL [R1+0x20], RZ ;  /* 0x000020ff01007387 */ /* 0x0003e20000100800 */
[----:B------:R-:W-:Y:S01]  /*1900*/  ULEA UR10, UR10, UR14, 0xc ;  /* 0x0000000e0a0a7291 */ /* 0x000fe2000f8e603f */
[----:B------:R-:W-:Y:S02]  /*1910*/  CS2R R34, SRZ ;  /* 0x0000000000227805 */ /* 0x000fe4000001ff00 */
[----:B------:R-:W-:Y:S01]  /*1920*/  CS2R R36, SRZ ;  /* 0x0000000000247805 */ /* 0x000fe2000001ff00 */
[----:B------:R1:W-:Y:S01]  /*1930*/  STL [R1+0x1c], RZ ;  /* 0x00001cff01007387 */ /* 0x0003e20000100800 */
[----:B------:R-:W-:Y:S01]  /*1940*/  UIADD3 UR10, UR10, 0x100, URZ ;  /* 0x000001000a0a7890 */ /* 0x000fe2000fffe03f */
[----:B------:R-:W-:-:S02]  /*1950*/  CS2R R38, SRZ ;  /* 0x0000000000267805 */ /* 0x000fc4000001ff00 */
[----:B------:R-:W-:Y:S01]  /*1960*/  CS2R R40, SRZ ;  /* 0x0000000000287805 */ /* 0x000fe2000001ff00 */
[----:B------:R1:W-:Y:S01]  /*1970*/  STL [R1+0x18], RZ ;  /* 0x000018ff01007387 */ /* 0x0003e20000100800 */
[----:B------:R-:W-:Y:S01]  /*1980*/  USHF.R.U32.HI UR10, URZ, 0x4, UR10 ;  /* 0x000000043f0a7899 */ /* 0x000fe2000801160a */
[----:B------:R-:W-:Y:S02]  /*1990*/  CS2R R42, SRZ ;  /* 0x00000000002a7805 */ /* 0x000fe4000001ff00 */
[----:B------:R-:W-:Y:S01]  /*19a0*/  CS2R R44, SRZ ;  /* 0x00000000002c7805 */ /* 0x000fe2000001ff00 */
[----:B------:R1:W-:Y:S01]  /*19b0*/  STL [R1+0x14], RZ ;  /* 0x000014ff01007387 */ /* 0x0003e20000100800 */
[----:B------:R-:W-:Y:S01]  /*19c0*/  ULOP3.LUT UR15, UR10, 0x3fff, URZ, 0xc0, !UPT ;  /* 0x00003fff0a0f7892 */ /* 0x000fe2000f8ec03f */
        /* <DEDUP_REMOVED lines=18> */
[----:B------:R1:W-:Y:S01]  /*1af0*/  STL [R1], RZ ;  /* 0x000000ff01007387 */ /* 0x0003e20000100800 */
[----:B------:R-:W-:-:S02]  /*1b00*/  CS2R R74, SRZ ;  /* 0x00000000004a7805 */ /* 0x000fc4000001ff00 */
[----:B------:R-:W-:Y:S02]  /*1b10*/  CS2R R76, SRZ ;  /* 0x00000000004c7805 */ /* 0x000fe4000001ff00 */
[----:B------:R-:W-:Y:S02]  /*1b20*/  CS2R R78, SRZ ;  /* 0x00000000004e7805 */ /* 0x000fe4000001ff00 */
[----:B------:R-:W-:Y:S02]  /*1b30*/  CS2R R80, SRZ ;  /* 0x0000000000507805 */ /* 0x000fe4000001ff00 */
[----:B------:R-:W-:Y:S02]  /*1b40*/  CS2R R82, SRZ ;  /* 0x0000000000527805 */ /* 0x000fe4000001ff00 */
[----:B------:R-:W-:Y:S02]  /*1b50*/  CS2R R84, SRZ ;  /* 0x0000000000547805 */ /* 0x000fe4000001ff00 */
        /* <DEDUP_REMOVED lines=32> */
[----:B------:R-:W-:Y:S01]  /*1d60*/  CS2R R150, SRZ ;  /* 0x0000000000967805 */ /* 0x000fe2000001ff00 */
[----:B-1----:R-:W-:Y:S06]  /*1d70*/  @!P0 BRA `(.L_x_17) ;  /* 0x0000001000688947 */ /* 0x002fec0003800000 */
[----:B------:R-:W-:-:S06]  /*1d80*/  UISETP.NE.AND UP0, UPT, UR21, 0x3, UPT ;  /* 0x000000031500788c */ /* 0x000fcc000bf05270 */
[----:B------:R-:W-:-:S13]  /*1d90*/  PLOP3.LUT P1, PT, PT, PT, UP0, 0x80, 0x0 ;  /* 0x000000000000781c */ /* 0x000fda0003f2f008 */
[----:B------:R-:W-:Y:S05]  /*1da0*/  @!P1 BRA `(.L_x_18) ;  /* 0x0000000000049947 */ /* 0x000fea0003800000 */
[----:B------:R-:W-:Y:S01]  /*1db0*/  BPT.TRAP 0x1 ;  /* 0x000000040000795c */ /* 0x000fe20000300000 */
.L_x_18:
[----:B------:R-:W-:Y:S01]  /*1dc0*/  ULEA UR6, UR5, UR14, 0x3 ;  /* 0x0000000e05067291 */ /* 0x000fe2000f8e183f */
[----:B------:R-:W-:-:S05]  /*1dd0*/  IMAD.U32 R0, RZ, RZ, UR4 ;  /* 0x00000004ff007e24 */ /* 0x000fca000f8e00ff */
[----:B------:R-:W-:-:S04]  /*1de0*/  SHF.L.U32 R0, R0, 0x1f, RZ ;  /* 0x0000001f00007819 */ /* 0x000fc800000006ff */
[----:B------:R0:W1:Y:S01]  /*1df0*/  SYNCS.PHASECHK.TRANS64.TRYWAIT P0, [UR6], R0 ;  /* 0x00000000ff0075a7 */ /* 0x0000620008000146 */
[----:B------:R-:W-:Y:S05]  /*1e00*/  @!P1 BRA `(.L_x_19) ;  /* 0x0000000000049947 */ /* 0x000fea0003800000 */
[----:B------:R-:W-:Y:S01]  /*1e10*/  BPT.TRAP 0x1 ;  /* 0x000000040000795c */ /* 0x000fe20000300000 */
.L_x_19:
[----:B-1----:R-:W-:Y:S05]  /*1e20*/  @P0 BRA `(.L_x_20) ;  /* 0x0000000000080947 */ /* 0x002fea0003800000 */
[----:B------:R-:W1:Y:S02]  /*1e30*/  SYNCS.PHASECHK.TRANS64.TRYWAIT P0, [UR6], R0 ;  /* 0x00000000ff0075a7 */ /* 0x000e640008000146 */
[----:B-1----:R-:W-:Y:S05]  /*1e40*/  @!P0 BRA `(.L_x_21) ;  /* 0x000000e4007c8947 */ /* 0x002fea0003800000 */
.L_x_20:
[----:B------:R-:W-:Y:S01]  /*1e50*/  UIADD3 UR6, UR14, 0xa100, URZ ;  /* 0x0000a1000e067890 */ /* 0x000fe2000fffe03f */
[----:B------:R-:W-:Y:S01]  /*1e60*/  WARPGROUP.ARRIVE ;  /* 0x00000000000079c5 */ /* 0x000fe20000000000 */
[----:B------:R-:W-:Y:S01]  /*1e70*/  ULOP3.LUT UR8, UR15, 0x10000, URZ, 0xfc, !UPT ;  /* 0x000100000f087892 */ /* 0x000fe2000f8efc3f */
[----:B------:R2:W-:Y:S01]  /*1e80*/  STL [R1+0x74], RZ ;  /* 0x000074ff01007387 */ /* 0x0005e20000100800 */
[----:B------:R-:W-:Y:S01]  /*1e90*/  USHF.R.U32.HI UR6, URZ, 0x4, UR6 ;  /* 0x000000043f067899 */ /* 0x000fe20008011606 */
[----:B01----:R-:W-:Y:S01]  /*1ea0*/  IMAD.MOV.U32 R0, RZ, RZ, RZ ;  /* 0x000000ffff007224 */ /* 0x003fe200078e00ff */
[----:B------:R-:W-:Y:S01]  /*1eb0*/  ULEA UR8, UR5, UR8, 0x9 ;  /* 0x0000000805087291 */ /* 0x000fe2000f8e483f */
[----:B------:R2:W-:Y:S01]  /*1ec0*/  STL [R1+0x70], RZ ;  /* 0x000070ff01007387 */ /* 0x0005e20000100800 */
[----:B------:R-:W-:Y:S01]  /*1ed0*/  ULOP3.LUT UR6, UR6, 0x3fff, URZ, 0xc0, !UPT ;  /* 0x00003fff06067892 */ /* 0x000fe2000f8ec03f */
[----:B------:R-:W-:Y:S01]  /*1ee0*/  CS2R R2, SRZ ;  /* 0x0000000000027805 */ /* 0x000fe2000001ff00 */
[----:B------:R-:W-:Y:S01]  /*1ef0*/  UMOV UR9, 0x80000020 ;  /* 0x8000002000097882 */ /* 0x000fe20000000000 */
[----:B------:R-:W-:Y:S01]  /*1f00*/  UMOV UR11, 0x80000020 ;  /* 0x80000020000b7882 */ /* 0x000fe20000000000 */
[----:B------:R-:W-:Y:S01]  /*1f10*/  ULOP3.LUT UR6, UR6, 0x10000, URZ, 0xfc, !UPT ;  /* 0x0001000006067892 */ /* 0x000fe2000f8efc3f */
[----:B------:R2:W-:Y:S01]  /*1f20*/  STL [R1+0x6c], RZ ;  /* 0x00006cff01007387 */ /* 0x0005e20000100800 */
[----:B------:R-:W-:Y:S01]  /*1f30*/  ULDC UR7, c[0x0][0x50c] ;  /* 0x0001430000077ab9 */ /* 0x000fe20000000800 */
[----:B------:R-:W-:Y:S01]  /*1f40*/  CS2R R4, SRZ ;  /* 0x0000000000047805 */ /* 0x000fe2000001ff00 */
[----:B------:R-:W-:Y:S01]  /*1f50*/  ULEA UR10, UR5, UR6, 0xa ;  /* 0x00000006050a7291 */ /* 0x000fe2000f8e503f */
[----:B------:R2:W-:Y:S01]  /*1f60*/  STL [R1+0x68], RZ ;  /* 0x000068ff01007387 */ /* 0x0005e20000100800 */
[----:B------:R-:W-:Y:S01]  /*1f70*/  UISETP.NE.AND UP0, UPT, UR7, 0x2, UPT ;  /* 0x000000020700788c */ /* 0x000fe2000bf05270 */
[----:B------:R-:W-:Y:S01]  /*1f80*/  CS2R R6, SRZ ;  /* 0x0000000000067805 */ /* 0x000fe2000001ff00 */
[----:B------:R-:W-:Y:S01]  /*1f90*/  UMOV UR6, 0x2 ;  /* 0x0000000200067882 */ /* 0x000fe20000000000 */
[----:B------:R2:W-:Y:S01]  /*1fa0*/  STL [R1+0x64], RZ ;  /* 0x000064ff01007387 */ /* 0x0005e20000100800 */
[----:B------:R-:W-:Y:S01]  /*1fb0*/  USEL UR7, URZ, 0x1, UP0 ;  /* 0x000000013f077887 */ /* 0x000fe20008000000 */
[----:B------:R-:W-:-:S02]  /*1fc0*/  CS2R R8, SRZ ;  /* 0x0000000000087805 */ /* 0x000fc4000001ff00 */
[----:B------:R-:W-:Y:S01]  /*1fd0*/  CS2R R10, SRZ ;  /* 0x00000000000a7805 */ /* 0x000fe2000001ff00 */
[----:B------:R-:W-:Y:S01]  /*1fe0*/  QGMMA.64x256x32.F32.E5M2.E5M2 R24, gdesc[UR8], RZ, !UPT ;  /* 0x03e00000081879f3 */ /* 0x000fe2000c7038ff */
[----:B------:R2:W-:Y:S01]  /*1ff0*/  STL [R1+0x60], RZ ;  /* 0x000060ff01007387 */ /* 0x0005e20000100800 */
[----:B------:R-:W-:Y:S01]  /*2000*/  UIADD3 UR8, UR8, 0x2, URZ ;  /* 0x0000000208087890 */ /* 0x000fe2000fffe03f */
[----:B------:R-:W-:Y:S01]  /*2010*/  ISETP.NE.AND P0, PT, RZ, UR7, PT ;  /* 0x00000007ff007c0c */ /* 0x000fe2000bf05270 */
[----:B------:R-:W-:Y:S01]  /*2020*/  UIADD3 UR10, UR10, 0x2, URZ ;  /* 0x000000020a0a7890 */ /* 0x000fe2000fffe03f */
[----:B------:R2:W-:Y:S01]  /*2030*/  STL [R1+0x5c], RZ ;  /* 0x00005cff01007387 */ /* 0x0005e20000100800 */
[----:B------:R-:W-:Y:S01]  /*2040*/  UMOV UR9, 0x80000020 ;  /* 0x8000002000097882 */ /* 0x000fe20000000000 */
[----:B------:R-:W-:Y:S01]  /*2050*/  UMOV UR11, 0x80000020 ;  /* 0x80000020000b7882 */ /* 0x000fe20000000000 */
        /* <DEDUP_REMOVED lines=58> */
[----:B------:R-:W-:-:S03]  /*2400*/  IMAD.MOV.U32 R226, RZ, RZ, RZ ;  /* 0x000000ffffe27224 */ /* 0x000fc600078e00ff */
[----:B------:R2:W-:Y:S04]  /*2410*/  STL [R1+0x1c], RZ ;  /* 0x00001cff01007387 */ /* 0x0005e80000100800 */
[----:B------:R2:W-:Y:S04]  /*2420*/  STL [R1+0x18], RZ ;  /* 0x000018ff01007387 */ /* 0x0005e80000100800 */
[----:B------:R2:W-:Y:S04]  /*2430*/  STL [R1+0x14], RZ ;  /* 0x000014ff01007387 */ /* 0x0005e80000100800 */
[----:B------:R2:W-:Y:S04]  /*2440*/  STL [R1+0x10], RZ ;  /* 0x000010ff01007387 */ /* 0x0005e80000100800 */
[----:B------:R2:W-:Y:S04]  /*2450*/  STL [R1+0xc], RZ ;  /* 0x00000cff01007387 */ /* 0x0005e80000100800 */
[----:B------:R2:W-:Y:S04]  /*2460*/  STL [R1+0x8], RZ ;  /* 0x000008ff01007387 */ /* 0x0005e80000100800 */
[----:B------:R2:W-:Y:S04]  /*2470*/  STL [R1+0x4], RZ ;  /* 0x000004ff01007387 */ /* 0x0005e80000100800 */
[----:B------:R2:W-:Y:S01]  /*2480*/  STL [R1], RZ ;  /* 0x000000ff01007387 */ /* 0x0005e20000100800 */
[----:B------:R-:W-:Y:S01]  /*2490*/  QGMMA.64x256x32.F32.E5M2.E5M2 R24, gdesc[UR8], R24, gsb0 ;  /* 0x03e00000081879f3 */ /* 0x000fe20008003818 */
[----:B------:R-:W-:Y:S05]  /*24a0*/  @!P0 BRA `(.L_x_22) ;  /* 0x0000000800808947 */ /* 0x000fea0003800000 */
[----:B------:R-:W-:Y:S02]  /*24b0*/  WARPGROUP.DEPBAR.LE gsb0, 0x0 ;  /* 0x00008000000079c5 */ /* 0x000fe40000010000 */
[----:B------:R-:W-:-:S01]  /*24c0*/  FADD R227, RZ, R122 ;  /* 0x0000007affe37221 */ /* 0x000fc20000000000 */
[----:B------:R-:W-:Y:S01]  /*24d0*/  FADD R226, RZ, R24 ;  /* 0x00000018ffe27221 */ /* 0x000fe20000000000 */
[----:B------:R-:W-:-:S01]  /*24e0*/  FADD R225, RZ, R25 ;  /* 0x00000019ffe17221 */ /* 0x000fc20000000000 */
[----:B------:R-:W-:Y:S01]  /*24f0*/  FADD R224, RZ, R26 ;  /* 0x0000001affe07221 */ /* 0x000fe20000000000 */
[----:B------:R-:W-:-:S01]  /*2500*/  FADD R223, RZ, R27 ;  /* 0x0000001bffdf7221 */ /* 0x000fc20000000000 */
[----:B------:R0:W-:Y:S01]  /*2510*/  STL [R1], R227 ;  /* 0x000000e301007387 */ /* 0x0001e20000100800 */
[----:B------:R-:W-:-:S01]  /*2520*/  FADD R222, RZ, R28 ;  /* 0x0000001cffde7221 */ /* 0x000fc20000000000 */
[----:B------:R-:W-:Y:S01]  /*2530*/  FADD R221, RZ, R29 ;  /* 0x0000001dffdd7221 */ /* 0x000fe20000000000 */
[----:B------:R-:W-:-:S01]  /*2540*/  FADD R220, RZ, R30 ;  /* 0x0000001effdc7221 */ /* 0x000fc20000000000 */
[----:B------:R-:W-:Y:S01]  /*2550*/  FADD R219, RZ, R31 ;  /* 0x0000001fffdb7221 */ /* 0x000fe20000000000 */
[----:B------:R-:W-:-:S01]  /*2560*/  FADD R218, RZ, R32 ;  /* 0x00000020ffda7221 */ /* 0x000fc20000000000 */
[----:B------:R-:W-:Y:S01]  /*2570*/  FADD R217, RZ, R33 ;  /* 0x00000021ffd97221 */ /* 0x000fe20000000000 */
[----:B------:R-:W-:-:S01]  /*2580*/  FADD R216, RZ, R34 ;  /* 0x00000022ffd87221 */ /* 0x000fc20000000000 */
[----:B------:R-:W-:Y:S01]  /*2590*/  FADD R215, RZ, R35 ;  /* 0x00000023ffd77221 */ /* 0x000fe20000000000 */
[----:B------:R-:W-:-:S01]  /*25a0*/  FADD R214, RZ, R36 ;  /* 0x00000024ffd67221 */ /* 0x000fc20000000000 */
[----:B0-----:R-:W-:Y:S01]  /*25b0*/  FADD R227, RZ, R123 ;  /* 0x0000007bffe37221 */ /* 0x001fe20000000000 */
[----:B------:R-:W-:-:S01]  /*25c0*/  FADD R213, RZ, R37 ;  /* 0x00000025ffd57221 */ /* 0x000fc20000000000 */
[----:B------:R-:W-:Y:S01]  /*25d0*/  FADD R212, RZ, R38 ;  /* 0x00000026ffd47221 */ /* 0x000fe20000000000 */
[----:B------:R-:W-:-:S01]  /*25e0*/  FADD R211, RZ, R39 ;  /* 0x00000027ffd37221 */ /* 0x000fc20000000000 */
[----:B------:R-:W-:Y:S01]  /*25f0*/  FADD R210, RZ, R40 ;  /* 0x00000028ffd27221 */ /* 0x000fe20000000000 */
[----:B------:R0:W-:Y:S01]  /*2600*/  STL [R1+0x4], R227 ;  /* 0x000004e301007387 */ /* 0x0001e20000100800 */
        /* <DEDUP_REMOVED lines=93> */
[----:B------:R-:W-:Y:S01]  /*2be0*/  UMOV UR6, URZ ;  /* 0x0000003f00067c82 */ /* 0x000fe20008000000 */
[----:B0-----:R-:W-:-:S05]  /*2bf0*/  FADD R227, RZ, R130 ;  /* 0x00000082ffe37221 */ /* 0x001fca0000000000 */
[----:B------:R0:W-:Y:S02]  /*2c00*/  STL [R1+0x20], R227 ;  /* 0x000020e301007387 */ /* 0x0001e40000100800 */
        /* <DEDUP_REMOVED lines=42> */
.L_x_22:
[----:B------:R-:W-:-:S04]  /*2eb0*/  UIADD3 UR18, UR5, 0x1, URZ ;  /* 0x0000000105127890 */ /* 0x000fc8000fffe03f */
[----:B------:R-:W-:-:S04]  /*2ec0*/  UISETP.NE.AND UP0, UPT, UR18, 0x5, UPT ;  /* 0x000000051200788c */ /* 0x000fc8000bf05270 */
[----:B------:R-:W-:Y:S02]  /*2ed0*/  USEL UR8, URZ, 0x1, UP0 ;  /* 0x000000013f087887 */ /* 0x000fe40008000000 */
[----:B------:R-:W-:Y:S02]  /*2ee0*/  USEL UR18, UR18, URZ, UP0 ;  /* 0x0000003f12127287 */ /* 0x000fe40008000000 */
[----:B------:R-:W-:-:S06]  /*2ef0*/  ULOP3.LUT UR8, UR4, UR8, URZ, 0x3c, !UPT ;  /* 0x0000000804087292 */ /* 0x000fcc000f8e3c3f */
[----:B0-----:R-:W-:Y:S01]  /*2f00*/  IMAD.U32 R227, RZ, RZ, UR8 ;  /* 0x00000008ffe37e24 */ /* 0x001fe2000f8e00ff */
[----:B------:R-:W-:-:S06]  /*2f10*/  UMOV UR8, 0x1 ;  /* 0x0000000100087882 */ /* 0x000fcc0000000000 */
.L_x_17:
[----:B------:R-:W-:-:S04]  /*2f20*/  UISETP.LT.AND UP0, UPT, UR12, 0x1, UPT ;  /* 0x000000010c00788c */ /* 0x000fc8000bf01270 */
[----:B------:R-:W-:-:S04]  /*2f30*/  USEL UR9, UR12, 0x1, UP0 ;  /* 0x000000010c097887 */ /* 0x000fc80008000000 */
[----:B------:R-:W-:-:S04]  /*2f40*/  UIADD3 UR9, UR12, -UR9, URZ ;  /* 0x800000090c097290 */ /* 0x000fc8000fffe03f */
[----:B------:R-:W-:-:S06]  /*2f50*/  UISETP.GE.AND UP0, UPT, UR9, 0x1, UPT ;  /* 0x000000010900788c */ /* 0x000fcc000bf06270 */
[----:B------:R-:W-:-:S13]  /*2f60*/  PLOP3.LUT P0, PT, PT, PT, UP0, 0x80, 0x0 ;  /* 0x000000000000781c */ /* 0x000fda0003f0f008 */
[----:B------:R-:W-:Y:S05]  /*2f70*/  @!P0 BRA `(.L_x_23) ;  /* 0x0000001000a48947 */ /* 0x000fea0003800000 */
[----:B------:R-:W-:Y:S01]  /*2f80*/  IMAD.U32 R228, RZ, RZ, UR9 ;  /* 0x00000009ffe47e24 */ /* 0x000fe2000f8e00ff */
[----:B------:R-:W-:Y:S01]  /*2f90*/  UMOV UR23, UR5 ;  /* 0x0000000500177c82 */ /* 0x000fe20008000000 */
[----:B------:R-:W-:-:S05]  /*2fa0*/  ULDC UR24, c[0x0][0x50c] ;  /* 0x0001430000187ab9 */ /* 0x000fca0000000800 */
.L_x_31:
[----:B------:R-:W-:-:S06]  /*2fb0*/  UISETP.NE.AND UP0, UPT, UR21, 0x3, UPT ;  /* 0x000000031500788c */ /* 0x000fcc000bf05270 */
[----:B------:R-:W-:-:S13]  /*2fc0*/  PLOP3.LUT P1, PT, PT, PT, UP0, 0x80, 0x0 ;  /* 0x000000000000781c */ /* 0x000fda0003f2f008 */
[----:B-1---5:R-:W-:Y:S05]  /*2fd0*/  @!P1 BRA `(.L_x_24) ;  /* 0x0000000000049947 */ /* 0x022fea0003800000 */
[----:B------:R-:W-:Y:S01]  /*2fe0*/  BPT.TRAP 0x1 ;  /* 0x000000040000795c */ /* 0x000fe20000300000 */
.L_x_24:
[----:B------:R-:W0:Y:S01]  /*2ff0*/  S2UR UR9, SR_CgaCtaId ;  /* 0x00000000000979c3 */ /* 0x000e220000008800 */
[----:B------:R-:W-:Y:S01]  /*3000*/  UMOV UR14, 0x400 ;  /* 0x00000400000e7882 */ /* 0x000fe20000000000 */
[----:B------:R-:W-:Y:S01]  /*3010*/  SHF.L.U32 R229, R227, 0x1f, RZ ;  /* 0x0000001fe3e57819 */ /* 0x000fe200000006ff */
[----:B0-----:R-:W-:-:S04]  /*3020*/  ULEA UR14, UR9, UR14, 0x18 ;  /* 0x0000000e090e7291 */ /* 0x001fc8000f8ec03f */
[----:B------:R-:W-:-:S09]  /*3030*/  ULEA UR9, UR18, UR14, 0x3 ;  /* 0x0000000e12097291 */ /* 0x000fd2000f8e183f */
[----:B------:R0:W1:Y:S01]  /*3040*/  SYNCS.PHASECHK.TRANS64.TRYWAIT P0, [UR9], R229 ;  /* 0x000000e5ff0075a7 */ /* 0x0000620008000149 */
[----:B------:R-:W-:Y:S05]  /*3050*/  @!P1 BRA `(.L_x_25) ;  /* 0x0000000000049947 */ /* 0x000fea0003800000 */
[----:B------:R-:W-:Y:S01]  /*3060*/  BPT.TRAP 0x1 ;  /* 0x000000040000795c */ /* 0x000fe20000300000 */
.L_x_25:
[----:B-1----:R-:W-:Y:S05]  /*3070*/  @P0 BRA `(.L_x_26) ;  /* 0x0000000000080947 */ /* 0x002fea0003800000 */
[----:B------:R-:W1:Y:S02]  /*3080*/  SYNCS.PHASECHK.TRANS64.TRYWAIT P0, [UR9], R229 ;  /* 0x000000e5ff0075a7 */ /* 0x000e640008000149 */
[----:B-1----:R-:W-:Y:S05]  /*3090*/  @!P0 BRA `(.L_x_27) ;  /* 0x000000d400008947 */ /* 0x002fea0003800000 */
.L_x_26:
[----:B------:R-:W-:Y:S01]  /*30a0*/  UIADD3 UR9, UR14, 0xa100, URZ ;  /* 0x0000a1000e097890 */ /* 0x000fe2000fffe03f */
[----:B------:R-:W-:Y:S01]  /*30b0*/  WARPGROUP.ARRIVE ;  /* 0x00000000000079c5 */ /* 0x000fe20000000000 */
[----:B------:R-:W-:Y:S02]  /*30c0*/  UISETP.NE.AND UP0, UPT, UR7, URZ, UPT ;  /* 0x0000003f0700728c */ /* 0x000fe4000bf05270 */
[----:B------:R-:W-:Y:S02]  /*30d0*/  USHF.R.U32.HI UR9, URZ, 0x4, UR9 ;  /* 0x000000043f097899 */ /* 0x000fe40008011609 */
[----:B------:R-:W-:Y:S02]  /*30e0*/  USEL UR8, UR8, URZ, !UP0 ;  /* 0x0000003f08087287 */ /* 0x000fe4000c000000 */
[----:B------:R-:W-:Y:S02]  /*30f0*/  ULOP3.LUT UR9, UR9, 0x3fff, URZ, 0xc0, !UPT ;  /* 0x00003fff09097892 */ /* 0x000fe4000f8ec03f */
[----:B------:R-:W-:-:S02]  /*3100*/  ULOP3.LUT UR7, UR15, 0x10000, URZ, 0xfc, !UPT ;  /* 0x000100000f077892 */ /* 0x000fc4000f8efc3f */
[----:B------:R-:W-:Y:S02]  /*3110*/  ULOP3.LUT UR9, UR9, 0x10000, URZ, 0xfc, !UPT ;  /* 0x0001000009097892 */ /* 0x000fe4000f8efc3f */
[----:B------:R-:W-:Y:S02]  /*3120*/  UISETP.NE.U32.AND UP0, UPT, UR8, URZ, UPT ;  /* 0x0000003f0800728c */ /* 0x000fe4000bf05070 */
[----:B------:R-:W-:Y:S02]  /*3130*/  ULEA UR8, UR18, UR7, 0x9 ;  /* 0x0000000712087291 */ /* 0x000fe4000f8e483f */
[----:B------:R-:W-:Y:S01]  /*3140*/  ULEA UR10, UR18, UR9, 0xa ;  /* 0x00000009120a7291 */ /* 0x000fe2000f8e503f */
[----:B------:R-:W-:Y:S02]  /*3150*/  UMOV UR11, 0x80000020 ;  /* 0x80000020000b7882 */ /* 0x000fe40000000000 */
[----:B------:R-:W-:Y:S01]  /*3160*/  UMOV UR9, 0x80000020 ;  /* 0x8000002000097882 */ /* 0x000fe20000000000 */
[----:B------:R-:W-:-:S05]  /*3170*/  UIADD3 UR6, UR6, 0x2, URZ ;  /* 0x0000000206067890 */ /* 0x000fca000fffe03f */
[----:B------:R-:W-:Y:S01]  /*3180*/  QGMMA.64x256x32.F32.E5M2.E5M2 R24, gdesc[UR8], R24, UP0 ;  /* 0x03e00000081879f3 */ /* 0x000fe2000bf03818 */
[----:B------:R-:W-:Y:S02]  /*3190*/  UIADD3 UR8, UR8, 0x2, URZ ;  /* 0x0000000208087890 */ /* 0x000fe4000fffe03f */
[----:B------:R-:W-:Y:S01]  /*31a0*/  UIADD3 UR10, UR10, 0x2, URZ ;  /* 0x000000020a0a7890 */ /* 0x000fe2000fffe03f */
[----:B------:R-:W-:Y:S01]  /*31b0*/  UMOV UR9, 0x80000020 ;  /* 0x8000002000097882 */ /* 0x000fe20000000000 */
[----:B------:R-:W-:Y:S01]  /*31c0*/  UMOV UR11, 0x80000020 ;  /* 0x80000020000b7882 */ /* 0x000fe20000000000 */
[----:B------:R-:W-:-:S04]  /*31d0*/  UISETP.NE.AND UP0, UPT, UR6, UR24, UPT ;  /* 0x000000180600728c */ /* 0x000fc8000bf05270 */
[----:B------:R-:W-:-:S06]  /*31e0*/  USEL UR7, URZ, 0x1, UP0 ;  /* 0x000000013f077887 */ /* 0x000fcc0008000000 */
[----:B------:R-:W-:-:S12]  /*31f0*/  ISETP.NE.AND P0, PT, RZ, UR7, PT ;  /* 0x00000007ff007c0c */ /* 0x000fd8000bf05270 */
[----:B------:R-:W-:Y:S03]  /*3200*/  QGMMA.64x256x32.F32.E5M2.E5M2 R24, gdesc[UR8], R24, gsb0 ;  /* 0x03e00000081879f3 */ /* 0x000fe60008003818 */
[----:B------:R-:W-:Y:S02]  /*3210*/  WARPGROUP.DEPBAR.LE gsb0, 0x1 ;  /* 0x00008000000079c5 */ /* 0x000fe40000010100 */
[----:B------:R-:W-:Y:S05]  /*3220*/  @!P0 BRA `(.L_x_28) ;  /* 0x0000000c00808947 */ /* 0x000fea0003800000 */
[----:B------:R-:W-:Y:S02]  /*3230*/  WARPGROUP.DEPBAR.LE gsb0, 0x0 ;  /* 0x00008000000079c5 */ /* 0x000fe40000010000 */
[----:B------:R-:W-:-:S01]  /*3240*/  FADD R226, R24, R226 ;  /* 0x000000e218e27221 */ /* 0x000fc20000000000 */
[----:B------:R-:W-:Y:S01]  /*3250*/  FADD R225, R25, R225 ;  /* 0x000000e119e17221 */ /* 0x000fe20000000000 */
[----:B------:R1:W-:Y:S01]  /*3260*/  STL [R1+0x90], R227 ;  /* 0x000090e301007387 */ /* 0x0003e20000100800 */
[----:B------:R-:W-:-:S01]  /*3270*/  FADD R224, R26, R224 ;  /* 0x000000e01ae07221 */ /* 0x000fc20000000000 */
[----:B------:R-:W-:Y:S01]  /*3280*/  FADD R223, R27, R223 ;  /* 0x000000df1bdf7221 */ /* 0x000fe20000000000 */
[----:B------:R-:W-:-:S01]  /*3290*/  FADD R222, R28, R222 ;  /* 0x000000de1cde7221 */ /* 0x000fc20000000000 */
[----:B------:R-:W-:Y:S01]  /*32a0*/  FADD R221, R29, R221 ;  /* 0x000000dd1ddd7221 */ /* 0x000fe20000000000 */
[----:B-1----:R-:W3:Y:S04]  /*32b0*/  LDL.LU R227, [R1+0x30] ;  /* 0x0000300001e37983 */ /* 0x002ee80000300800 */
[----:B------:R1:W-:Y:S01]  /*32c0*/  STL [R1+0x94], R226 ;  /* 0x000094e201007387 */ /* 0x0003e20000100800 */
[----:B------:R-:W-:-:S01]  /*32d0*/  FADD R220, R30, R220 ;  /* 0x000000dc1edc7221 */ /* 0x000fc20000000000 */
[----:B------:R-:W-:-:S02]  /*32e0*/  FADD R219, R31, R219 ;  /* 0x000000db1fdb7221 */ /* 0x000fc40000000000 */
[----:B-1----:R-:W4:Y:S04]  /*32f0*/  LDL.LU R226, [R1+0x2c] ;  /* 0x00002c0001e27983 */ /* 0x002f280000300800 */
[----:B------:R1:W-:Y:S01]  /*3300*/  STL [R1+0x98], R225 ;  /* 0x000098e101007387 */ /* 0x0003e20000100800 */
[----:B------:R-:W-:-:S03]  /*3310*/  FADD R218, R32, R218 ;  /* 0x000000da20da7221 */ /* 0x000fc60000000000 */
[----:B-1----:R-:W2:Y:S04]  /*3320*/  LDL.LU R225, [R1+0x28] ;  /* 0x0000280001e17983 */ /* 0x002ea80000300800 */
        /* <DEDUP_REMOVED lines=9> */
[----:B------:R1:W-:Y:S04]  /*33c0*/  STL [R1+0xa8], R221 ;  /* 0x0000a8dd01007387 */ /* 0x0003e80000100800 */
        /* <DEDUP_REMOVED lines=12> */
[----:B-1----:R-:W2:Y:S01]  /*3490*/  LDL.LU R215, [R1] ;  /* 0x0000000001d77983 */ /* 0x002ea20000300800 */
[----:B------:R-:W-:-:S01]  /*34a0*/  FADD R214, R36, R214 ;  /* 0x000000d624d67221 */ /* 0x000fc20000000000 */
[----:B------:R-:W-:Y:S01]  /*34b0*/  FADD R213, R37, R213 ;  /* 0x000000d525d57221 */ /* 0x000fe20000000000 */
[----:B------:R-:W-:-:S01]  /*34c0*/  FADD R212, R38, R212 ;  /* 0x000000d426d47221 */ /* 0x000fc20000000000 */
[----:B------:R-:W-:Y:S01]  /*34d0*/  FADD R211, R39, R211 ;  /* 0x000000d327d37221 */ /* 0x000fe20000000000 */
[----:B------:R-:W-:-:S01]  /*34e0*/  FADD R210, R40, R210 ;  /* 0x000000d228d27221 */ /* 0x000fc20000000000 */
[----:B------:R-:W-:Y:S01]  /*34f0*/  STL [R1+0xc4], R214 ;  /* 0x0000c4d601007387 */ /* 0x000fe20000100800 */
        /* <DEDUP_REMOVED lines=11> */
[----:B------:R1:W-:Y:S01]  /*35b0*/  STL [R1+0xd0], R211 ;  /* 0x0000d0d301007387 */ /* 0x0003e20000100800 */
[----:B------:R-:W-:-:S01]  /*35c0*/  FADD R200, R50, R200 ;  /* 0x000000c832c87221 */ /* 0x000fc20000000000 */
[----:B------:R-:W-:Y:S01]  /*35d0*/  FADD R199, R51, R199 ;  /* 0x000000c733c77221 */ /* 0x000fe20000000000 */
        /* <DEDUP_REMOVED lines=69> */
[----:B-----5:R-:W-:Y:S01]  /*3a30*/  FADD R0, R121, R0 ;  /* 0x0000000079007221 */ /* 0x020fe20000000000 */
[----:B---3--:R-:W-:-:S01]  /*3a40*/  FADD R227, R134, R227 ;  /* 0x000000e386e37221 */ /* 0x008fc20000000000 */
[----:B----4-:R-:W-:Y:S01]  /*3a50*/  FADD R226, R133, R226 ;  /* 0x000000e285e27221 */ /* 0x010fe20000000000 */
[----:B--2---:R-:W-:-:S01]  /*3a60*/  FADD R225, R132, R225 ;  /* 0x000000e184e17221 */ /* 0x004fc20000000000 */
        /* <DEDUP_REMOVED lines=9> */
[----:B------:R-:W-:-:S05]  /*3b00*/  FADD R215, R122, R215 ;  /* 0x000000d77ad77221 */ /* 0x000fca0000000000 */
[----:B------:R2:W-:Y:S04]  /*3b10*/  STL [R1], R215 ;  /* 0x000000d701007387 */ /* 0x0005e80000100800 */
[----:B------:R3:W-:Y:S04]  /*3b20*/  STL [R1+0x4], R216 ;  /* 0x000004d801007387 */ /* 0x0007e80000100800 */
        /* <DEDUP_REMOVED lines=8> */
[----:B-1----:R-:W4:Y:S04]  /*3bb0*/  LDL.LU R211, [R1+0x34] ;  /* 0x0000340001d37983 */ /* 0x002f280000300800 */
[----:B------:R1:W-:Y:S04]  /*3bc0*/  STL [R1+0x28], R225 ;  /* 0x000028e101007387 */ /* 0x0003e80000100800 */
[----:B------:R-:W4:Y:S04]  /*3bd0*/  LDL.LU R212, [R1+0x38] ;  /* 0x0000380001d47983 */ /* 0x000f280000300800 */
[----:B------:R1:W-:Y:S04]  /*3be0*/  STL [R1+0x2c], R226 ;  /* 0x00002ce201007387 */ /* 0x0003e80000100800 */
[----:B------:R-:W4:Y:S04]  /*3bf0*/  LDL.LU R213, [R1+0x3c] ;  /* 0x00003c0001d57983 */ /* 0x000f280000300800 */
[----:B------:R1:W-:Y:S04]  /*3c00*/  STL [R1+0x30], R227 ;  /* 0x000030e301007387 */ /* 0x0003e80000100800 */
[----:B------:R-:W4:Y:S04]  /*3c10*/  LDL.LU R214, [R1+0x40] ;  /* 0x0000400001d67983 */ /* 0x000f280000300800 */
[----:B--2---:R-:W2:Y:S04]  /*3c20*/  LDL.LU R215, [R1+0x44] ;  /* 0x0000440001d77983 */ /* 0x004ea80000300800 */
[----:B---3--:R-:W3:Y:S04]  /*3c30*/  LDL.LU R216, [R1+0x48] ;  /* 0x0000480001d87983 */ /* 0x008ee80000300800 */
[----:B----4-:R-:W4:Y:S04]  /*3c40*/  LDL.LU R217, [R1+0x4c] ;  /* 0x00004c0001d97983 */ /* 0x010f280000300800 */
[----:B0-----:R-:W4:Y:S04]  /*3c50*/  LDL.LU R218, [R1+0x50] ;  /* 0x0000500001da7983 */ /* 0x001f280000300800 */
[----:B------:R-:W4:Y:S04]  /*3c60*/  LDL.LU R219, [R1+0x54] ;  /* 0x0000540001db7983 */ /* 0x000f280000300800 */
[----:B------:R-:W4:Y:S04]  /*3c70*/  LDL.LU R220, [R1+0x58] ;  /* 0x0000580001dc7983 */ /* 0x000f280000300800 */
[----:B------:R-:W4:Y:S04]  /*3c80*/  LDL.LU R221, [R1+0x5c] ;  /* 0x00005c0001dd7983 */ /* 0x000f280000300800 */
[----:B------:R-:W4:Y:S04]  /*3c90*/  LDL.LU R222, [R1+0x60] ;  /* 0x0000600001de7983 */ /* 0x000f280000300800 */
[----:B------:R-:W4:Y:S04]  /*3ca0*/  LDL.LU R223, [R1+0x64] ;  /* 0x0000640001df7983 */ /* 0x000f280000300800 */
[----:B------:R-:W4:Y:S04]  /*3cb0*/  LDL.LU R224, [R1+0x68] ;  /* 0x0000680001e07983 */ /* 0x000f280000300800 */
[----:B-1----:R-:W4:Y:S04]  /*3cc0*/  LDL.LU R225, [R1+0x6c] ;  /* 0x00006c0001e17983 */ /* 0x002f280000300800 */
[----:B------:R-:W4:Y:S04]  /*3cd0*/  LDL.LU R226, [R1+0x70] ;  /* 0x0000700001e27983 */ /* 0x000f280000300800 */
[----:B------:R-:W4:Y:S01]  /*3ce0*/  LDL.LU R227, [R1+0x74] ;  /* 0x0000740001e37983 */ /* 0x000f220000300800 */
[----:B------:R-:W-:-:S05]  /*3cf0*/  FADD R211, R135, R211 ;  /* 0x000000d387d37221 */ /* 0x000fca0000000000 */
[----:B------:R0:W-:Y:S01]  /*3d00*/  STL [R1+0x34], R211 ;  /* 0x000034d301007387 */ /* 0x0001e20000100800 */
[----:B------:R-:W-:-:S03]  /*3d10*/  FADD R212, R136, R212 ;  /* 0x000000d488d47221 */ /* 0x000fc60000000000 */
[----:B0-----:R1:W5:Y:S01]  /*3d20*/  LDL.LU R211, [R1+0xd0] ;  /* 0x0000d00001d37983 */ /* 0x0013620000300800 */
[----:B------:R-:W-:-:S03]  /*3d30*/  FADD R213, R137, R213 ;  /* 0x000000d589d57221 */ /* 0x000fc60000000000 */
[----:B------:R0:W-:Y:S01]  /*3d40*/  STL [R1+0x38], R212 ;  /* 0x000038d401007387 */ /* 0x0001e20000100800 */
[----:B------:R-:W-:-:S01]  /*3d50*/  FADD R214, R138, R214 ;  /* 0x000000d68ad67221 */ /* 0x000fc20000000000 */
[----:B--2---:R-:W-:Y:S02]  /*3d60*/  FADD R215, R139, R215 ;  /* 0x000000d78bd77221 */ /* 0x004fe40000000000 */
[----:B0-----:R1:W5:Y:S01]  /*3d70*/  LDL.LU R212, [R1+0xcc] ;  /* 0x0000cc0001d47983 */ /* 0x0013620000300800 */
[----:B---3--:R-:W-:-:S03]  /*3d80*/  FADD R216, R140, R216 ;  /* 0x000000d88cd87221 */ /* 0x008fc60000000000 */
[----:B------:R0:W-:Y:S01]  /*3d90*/  STL [R1+0x3c], R213 ;  /* 0x00003cd501007387 */ /* 0x0001e20000100800 */
[----:B----4-:R-:W-:-:S03]  /*3da0*/  FADD R217, R141, R217 ;  /* 0x000000d98dd97221 */ /* 0x010fc60000000000 */
[----:B0-----:R1:W5:Y:S01]  /*3db0*/  LDL.LU R213, [R1+0xc8] ;  /* 0x0000c80001d57983 */ /* 0x0013620000300800 */
[----:B------:R-:W-:-:S03]  /*3dc0*/  FADD R218, R142, R218 ;  /* 0x000000da8eda7221 */ /* 0x000fc60000000000 */
[----:B------:R0:W-:Y:S01]  /*3dd0*/  STL [R1+0x40], R214 ;  /* 0x000040d601007387 */ /* 0x0001e20000100800 */
[----:B------:R-:W-:-:S01]  /*3de0*/  FADD R219, R143, R219 ;  /* 0x000000db8fdb7221 */ /* 0x000fc20000000000 */
[----:B------:R-:W-:Y:S02]  /*3df0*/  FADD R220, R144, R220 ;  /* 0x000000dc90dc7221 */ /* 0x000fe40000000000 */
[----:B0-----:R1:W5:Y:S04]  /*3e00*/  LDL.LU R214, [R1+0xc4] ;  /* 0x0000c40001d67983 */ /* 0x0013680000300800 */
[----:B------:R0:W-:Y:S01]  /*3e10*/  STL [R1+0x44], R215 ;  /* 0x000044d701007387 */ /* 0x0001e20000100800 */
[----:B------:R-:W-:-:S01]  /*3e20*/  FADD R221, R145, R221 ;  /* 0x000000dd91dd7221 */ /* 0x000fc20000000000 */
[----:B------:R-:W-:-:S02]  /*3e30*/  FADD R222, R146, R222 ;  /* 0x000000de92de7221 */ /* 0x000fc40000000000 */
[----:B0-----:R1:W5:Y:S04]  /*3e40*/  LDL.LU R215, [R1+0xc0] ;  /* 0x0000c00001d77983 */ /* 0x0013680000300800 */
[----:B------:R0:W-:Y:S01]  /*3e50*/  STL [R1+0x48], R216 ;  /* 0x000048d801007387 */ /* 0x0001e20000100800 */
[----:B------:R-:W-:-:S03]  /*3e60*/  FADD R223, R147, R223 ;  /* 0x000000df93df7221 */ /* 0x000fc60000000000 */
        /* <DEDUP_REMOVED lines=13> */
[----:B------:R0:W-:Y:S04]  /*3f40*/  STL [R1+0x5c], R221 ;  /* 0x00005cdd01007387 */ /* 0x0001e80000100800 */
        /* <DEDUP_REMOVED lines=12> */
[----:B0-----:R1:W5:Y:S01]  /*4010*/  LDL.LU R227, [R1+0x90] ;  /* 0x0000900001e37983 */ /* 0x0013620000300800 */
[----:B------:R-:W-:-:S05]  /*4020*/  UMOV UR6, URZ ;  /* 0x0000003f00067c82 */ /* 0x000fca0008000000 */
.L_x_28:
[----:B------:R-:W-:Y:S05]  /*4030*/  @!P1 BRA `(.L_x_29) ;  /* 0x0000000000049947 */ /* 0x000fea0003800000 */
[----:B------:R-:W-:Y:S01]  /*4040*/  BPT.TRAP 0x1 ;  /* 0x000000040000795c */ /* 0x000fe20000300000 */
.L_x_29:
[----:B------:R3:W-:Y:S04]  /*4050*/  STL [R1+0x94], R2 ;  /* 0x0000940201007387 */ /* 0x0007e80000100800 */
[----:B---3--:R-:W3:Y:S04]  /*4060*/  LDL R2, [R1+0x78] ;  /* 0x0000780001027983 */ /* 0x008ee80000100800 */
[----:B-----5:R4:W-:Y:S04]  /*4070*/  STL [R1+0x90], R0 ;  /* 0x0000900001007387 */ /* 0x0209e80000100800 */
[----:B----4-:R-:W4:Y:S01]  /*4080*/  LDL R0, [R1+0x7c] ;  /* 0x00007c0001007983 */ /* 0x010f220000100800 */
[----:B0-----:R-:W-:Y:S01]  /*4090*/  IMAD.U32 R229, RZ, RZ, UR23 ;  /* 0x00000017ffe57e24 */ /* 0x001fe2000f8e00ff */
[----:B---3--:R-:W-:-:S02]  /*40a0*/  ISETP.NE.AND P0, PT, R2, RZ, PT ;  /* 0x000000ff0200720c */ /* 0x008fc40003f05270 */
[----:B------:R0:W5:Y:S11]  /*40b0*/  LDL.LU R2, [R1+0x94] ;  /* 0x0000940001027983 */ /* 0x0001760000300800 */
[----:B------:R-:W-:-:S05]  /*40c0*/  @P0 LEA R229, R229, UR14, 0x3 ;  /* 0x0000000ee5e50c11 */ /* 0x000fca000f8e18ff */
[----:B------:R-:W-:-:S05]  /*40d0*/  @P0 VIADD R229, R229, 0x28 ;  /* 0x00000028e5e50836 */ /* 0x000fca0000000000 */
[----:B----4-:R-:W-:Y:S02]  /*40e0*/  @P0 PRMT R229, R0, 0x654, R229 ;  /* 0x0000065400e50816 */ /* 0x010fe400000000e5 */
[----:B------:R0:W5:Y:S01]  /*40f0*/  LDL.LU R0, [R1+0x90] ;  /* 0x0000900001007983 */ /* 0x0001620000300800 */
[----:B------:R-:W-:Y:S01]  /*4100*/  UISETP.GT.U32.AND UP0, UPT, UR13, 0x1, UPT ;  /* 0x000000010d00788c */ /* 0x000fe2000bf04070 */
[----:B------:R0:W-:Y:S05]  /*4110*/  @P0 SYNCS.ARRIVE.TRANS64.RED.A1T0 RZ, [R229+URZ], RZ ;  /* 0x000000ffe5ff09a7 */ /* 0x0001ea000810043f */
[----:B------:R-:W-:-:S13]  /*4120*/  PLOP3.LUT P0, PT, PT, PT, UP0, 0x80, 0x0 ;  /* 0x000000000000781c */ /* 0x000fda0003f0f008 */
[----:B0-----:R-:W-:Y:S05]  /*4130*/  @P0 BRA `(.L_x_30) ;  /* 0x0000000000040947 */ /* 0x001fea0003800000 */
[----:B------:R-:W-:Y:S01]  /*4140*/  BPT.TRAP 0x1 ;  /* 0x000000040000795c */ /* 0x000fe20000300000 */
.L_x_30:
[----:B------:R-:W-:Y:S01]  /*4150*/  UIADD3 UR18, UR18, 0x1, URZ ;  /* 0x0000000112127890 */ /* 0x000fe2000fffe03f */
[C---:B------:R-:W-:Y:S01]  /*4160*/  ISETP.GT.AND P0, PT, R228.reuse, 0x1, PT ;  /* 0x00000001e400780c */ /* 0x040fe20003f04270 */
[----:B------:R-:W-:Y:S01]  /*4170*/  UIADD3 UR23, UR23, 0x1, URZ ;  /* 0x0000000117177890 */ /* 0x000fe2000fffe03f */
[----:B------:R-:W-:Y:S01]  /*4180*/  VIADD R228, R228, 0xffffffff ;  /* 0xffffffffe4e47836 */ /* 0x000fe20000000000 */
[----:B------:R-:W-:Y:S02]  /*4190*/  UISETP.NE.AND UP0, UPT, UR18, 0x5, UPT ;  /* 0x000000051200788c */ /* 0x000fe4000bf05270 */
[----:B------:R-:W-:Y:S02]  /*41a0*/  UISETP.NE.AND UP1, UPT, UR23, 0x5, UPT ;  /* 0x000000051700788c */ /* 0x000fe4000bf25270 */
[----:B------:R-:W-:Y:S02]  /*41b0*/  USEL UR8, URZ, 0x1, UP0 ;  /* 0x000000013f087887 */ /* 0x000fe40008000000 */
[----:B------:R-:W-:-:S02]  /*41c0*/  USEL UR18, UR18, URZ, UP0 ;  /* 0x0000003f12127287 */ /* 0x000fc40008000000 */
[----:B------:R-:W-:Y:S02]  /*41d0*/  USEL UR23, UR23, URZ, UP1 ;  /* 0x0000003f17177287 */ /* 0x000fe40008800000 */
[----:B------:R-:W-:Y:S01]  /*41e0*/  LOP3.LUT R227, R227, UR8, RZ, 0x3c, !PT ;  /* 0x00000008e3e37c12 */ /* 0x000fe2000f8e3cff */
[----:B------:R-:W-:Y:S01]  /*41f0*/  UMOV UR8, 0x1 ;  /* 0x0000000100087882 */ /* 0x000fe20000000000 */
[----:B------:R-:W-:Y:S08]  /*4200*/  @P0 BRA `(.L_x_31) ;  /* 0xffffffec00680947 */ /* 0x000ff0000383ffff */
.L_x_23:
[----:B------:R-:W-:-:S04]  /*4210*/  UISETP.NE.AND UP0, UPT, UR6, URZ, UPT ;  /* 0x0000003f0600728c */ /* 0x000fc8000bf05270 */
[----:B------:R-:W-:-:S06]  /*4220*/  USEL UR6, URZ, 0x1, !UP0 ;  /* 0x000000013f067887 */ /* 0x000fcc000c000000 */
[----:B------:R-:W-:-:S13]  /*4230*/  ISETP.NE.AND P0, PT, RZ, UR6, PT ;  /* 0x00000006ff007c0c */ /* 0x000fda000bf05270 */
[----:B------:R-:W-:Y:S05]  /*4240*/  @!P0 BRA `(.L_x_32) ;  /* 0x0000000c00dc8947 */ /* 0x000fea0003800000 */
[----:B------:R-:W3:Y:S04]  /*4250*/  LDL.LU R227, [R1+0x74] ;  /* 0x0000740001e37983 */ /* 0x000ee80000300800 */
[----:B---3--:R0:W-:Y:S04]  /*4260*/  STL [R1+0x90], R227 ;  /* 0x000090e301007387 */ /* 0x0081e80000100800 */
[----:B0-----:R-:W3:Y:S04]  /*4270*/  LDL.LU R227, [R1+0x70] ;  /* 0x0000700001e37983 */ /* 0x001ee80000300800 */
        /* <DEDUP_REMOVED lines=55> */
[----:B0-----:R-:W3:Y:S01]  /*45f0*/  LDL.LU R227, [R1] ;  /* 0x0000000001e37983 */ /* 0x001ee20000300800 */
[----:B------:R-:W-:-:S02]  /*4600*/  WARPGROUP.DEPBAR.LE gsb0, 0x0 ;  /* 0x00008000000079c5 */ /* 0x000fc40000010000 */
[----:B------:R-:W-:Y:S01]  /*4610*/  FADD R226, R24, R226 ;  /* 0x000000e218e27221 */ /* 0x000fe20000000000 */
        /* <DEDUP_REMOVED lines=95> */
[----:B-----5:R-:W-:Y:S01]  /*4c10*/  FADD R2, R120, R2 ;  /* 0x0000000278027221 */ /* 0x020fe20000000000 */
[----:B------:R-:W-:Y:S01]  /*4c20*/  FADD R0, R121, R0 ;  /* 0x0000000079007221 */ /* 0x000fe20000000000 */
[----:B---3--:R-:W-:-:S05]  /*4c30*/  FADD R227, R122, R227 ;  /* 0x000000e37ae37221 */ /* 0x008fca0000000000 */
[----:B------:R0:W-:Y:S04]  /*4c40*/  STL [R1], R227 ;  /* 0x000000e301007387 */ /* 0x0001e80000100800 */
[----:B0-----:R-:W3:Y:S02]  /*4c50*/  LDL.LU R227, [R1+0x100] ;  /* 0x0001000001e37983 */ /* 0x001ee40000300800 */
[----:B---3--:R-:W-:-:S05]  /*4c60*/  FADD R227, R123, R227 ;  /* 0x000000e37be37221 */ /* 0x008fca0000000000 */
[----:B------:R0:W-:Y:S04]  /*4c70*/  STL [R1+0x4], R227 ;  /* 0x000004e301007387 */ /* 0x0001e80000100800 */
        /* <DEDUP_REMOVED lines=83> */
[----:B------:R0:W-:Y:S02]  /*51b0*/  STL [R1+0x74], R227 ;  /* 0x000074e301007387 */ /* 0x0001e40000100800 */
.L_x_32:
[----:B------:R-:W-:Y:S02]  /*51c0*/  WARPGROUP.DEPBAR.LE gsb0, 0x0 ;  /* 0x00008000000079c5 */ /* 0x000fe40000010000 */
[----:B------:R-:W3:Y:S02]  /*51d0*/  LDC R24, c[0x0][0x28c] ;  /* 0x0000a300ff187b82 */ /* 0x000ee40000000800 */
[----:B---3--:R-:W-:-:S13]  /*51e0*/  ISETP.GE.AND P0, PT, R24, 0x1, PT ;  /* 0x000000011800780c */ /* 0x008fda0003f06270 */
[----:B------:R-:W-:Y:S05]  /*51f0*/  @!P0 BRA `(.L_x_33) ;  /* 0x0000000000648947 */ /* 0x000fea0003800000 */
[----:B------:R-:W-:-:S06]  /*5200*/  UISETP.NE.AND UP0, UPT, UR21, 0x3, UPT ;  /* 0x000000031500788c */ /* 0x000fcc000bf05270 */
[----:B------:R-:W-:-:S13]  /*5210*/  PLOP3.LUT P0, PT, PT, PT, UP0, 0x80, 0x0 ;  /* 0x000000000000781c */ /* 0x000fda0003f0f008 */
[----:B------:R-:W-:Y:S05]  /*5220*/  @!P0 BRA `(.L_x_34) ;  /* 0x0000000000048947 */ /* 0x000fea0003800000 */
[----:B------:R-:W-:Y:S01]  /*5230*/  BPT.TRAP 0x1 ;  /* 0x000000040000795c */ /* 0x000fe20000300000 */
.L_x_34:
[----:B0-----:R-:W3:Y:S01]  /*5240*/  LDL R227, [R1+0x78] ;  /* 0x0000780001e37983 */ /* 0x001ee20000100800 */
[----:B------:R-:W-:Y:S01]  /*5250*/  BSSY B0, `(.L_x_35) ;  /* 0x000000f000007945 */ /* 0x000fe20003800000 */
[----:B---3--:R-:W-:-:S13]  /*5260*/  ISETP.NE.AND P0, PT, R227, RZ, PT ;  /* 0x000000ffe300720c */ /* 0x008fda0003f05270 */
[----:B------:R-:W-:Y:S05]  /*5270*/  @!P0 BRA `(.L_x_36) ;  /* 0x0000000000308947 */ /* 0x000fea0003800000 */
[----:B------:R-:W3:Y:S01]  /*5280*/  LDL R227, [R1+0x7c] ;  /* 0x00007c0001e37983 */ /* 0x000ee20000100800 */
[----:B------:R-:W-:-:S04]  /*5290*/  UISETP.LT.AND UP0, UPT, UR12, 0x1, UPT ;  /* 0x000000010c00788c */ /* 0x000fc8000bf01270 */
[----:B------:R-:W-:-:S04]  /*52a0*/  USEL UR8, UR12, 0x1, UP0 ;  /* 0x000000010c087887 */ /* 0x000fc80008000000 */
[----:B------:R-:W-:-:S04]  /*52b0*/  UIADD3 UR8, UR5, UR12, -UR8 ;  /* 0x0000000c05087290 */ /* 0x000fc8000fffe808 */
[----:B------:R-:W-:-:S04]  /*52c0*/  UIMAD.WIDE.U32 UR6, UR8, -0x33333333, URZ ;  /* 0xcccccccd080678a5 */ /* 0x000fc8000f8e003f */
[----:B------:R-:W-:-:S04]  /*52d0*/  USHF.R.U32.HI UR6, URZ, 0x2, UR7 ;  /* 0x000000023f067899 */ /* 0x000fc80008011607 */
[----:B------:R-:W-:-:S04]  /*52e0*/  UIMAD UR8, UR6, -0x5, UR8 ;  /* 0xfffffffb060878a4 */ /* 0x000fc8000f8e0208 */
[----:B------:R-:W-:-:S04]  /*52f0*/  ULEA UR8, UR8, UR14, 0x3 ;  /* 0x0000000e08087291 */ /* 0x000fc8000f8e183f */
[----:B------:R-:W-:-:S06]  /*5300*/  UIADD3 UR8, UR8, 0x28, URZ ;  /* 0x0000002808087890 */ /* 0x000fcc000fffe03f */
[----:B------:R-:W-:-:S05]  /*5310*/  IMAD.U32 R24, RZ, RZ, UR8 ;  /* 0x00000008ff187e24 */ /* 0x000fca000f8e00ff */
[----:B---3--:R-:W-:-:S04]  /*5320*/  PRMT R24, R227, 0x654, R24 ;  /* 0x00000654e3187816 */ /* 0x008fc80000000018 */
[----:B------:R0:W-:Y:S03]  /*5330*/  SYNCS.ARRIVE.TRANS64.RED.A1T0 RZ, [R24+URZ], RZ ;  /* 0x000000ff18ff79a7 */ /* 0x0001e6000810043f */
.L_x_36:
[----:B------:R-:W-:Y:S05]  /*5340*/  BSYNC B0 ;  /* 0x0000000000007941 */ /* 0x000fea0003800000 */
.L_x_35:
[----:B------:R-:W-:-:S06]  /*5350*/  UISETP.GT.U32.AND UP0, UPT, UR13, 0x1, UPT ;  /* 0x000000010d00788c */ /* 0x000fcc000bf04070 */
[----:B------:R-:W-:-:S13]  /*5360*/  PLOP3.LUT P0, PT, PT, PT, UP0, 0x80, 0x0 ;  /* 0x000000000000781c */ /* 0x000fda0003f0f008 */
[----:B------:R-:W-:Y:S05]  /*5370*/  @P0 BRA `(.L_x_33) ;  /* 0x0000000000040947 */ /* 0x000fea0003800000 */
[----:B------:R-:W-:Y:S01]  /*5380*/  BPT.TRAP 0x1 ;  /* 0x000000040000795c */ /* 0x000fe20000300000 */
.L_x_33:
[----:B-----5:R3:W-:Y:S01]  /*5390*/  STL [R1+0x94], R2 ;  /* 0x0000940201007387 */ /* 0x0207e20000100800 */
[----:B------:R-:W4:Y:S01]  /*53a0*/  LDC R28, c[0x0][0x288] ;  /* 0x0000a200ff1c7b82 */ /* 0x000f220000000800 */
[----:B------:R-:W-:Y:S02]  /*53b0*/  UIADD3 UR9, UR12, UR5, URZ ;  /* 0x000000050c097290 */ /* 0x000fe4000fffe03f */
[----:B------:R0:W-:Y:S01]  /*53c0*/  STL [R1+0x90], R0 ;  /* 0x0000900001007387 */ /* 0x0001e20000100800 */
[----:B------:R-:W-:Y:S01]  /*53d0*/  USHF.R.S32.HI UR10, URZ, 0x1f, UR22 ;  /* 0x0000001f3f0a7899 */ /* 0x000fe20008011416 */
[----:B------:R-:W-:Y:S01]  /*53e0*/  ULDC.64 UR14, c[0x0][0x5d0] ;  /* 0x00017400000e7ab9 */ /* 0x000fe20000000a00 */
[----:B------:R-:W-:Y:S01]  /*53f0*/  ULDC UR11, c[0x0][0x284] ;  /* 0x0000a100000b7ab9 */ /* 0x000fe20000000800 */
[----:B---3--:R-:W3:Y:S01]  /*5400*/  S2R R2, SR_TID.X ;  /* 0x0000000000027919 */ /* 0x008ee20000002100 */
[----:B0-----:R-:W2:Y:S04]  /*5410*/  LDL.LU R0, [R1+0x88] ;  /* 0x0000880001007983 */ /* 0x001ea80000300800 */
[----:B------:R-:W4:Y:S01]  /*5420*/  LDL.LU R227, [R1+0x8c] ;  /* 0x00008c0001e37983 */ /* 0x000f220000300800 */
[----:B------:R-:W-:-:S02]  /*5430*/  UISETP.GT.U32.AND UP0, UPT, UR9, 0x4, UPT ;  /* 0x000000040900788c */ /* 0x000fc4000bf04070 */
[----:B------:R-:W-:Y:S01]  /*5440*/  UISETP.GE.U32.AND UP1, UPT, UR12, 0x5, UPT ;  /* 0x000000050c00788c */ /* 0x000fe2000bf26070 */
[--C-:B---3--:R-:W-:Y:S02]  /*5450*/  SHF.R.U32.HI R24, RZ, 0x2, R2.reuse ;  /* 0x00000002ff187819 */ /* 0x108fe40000011602 */
[----:B------:R-:W-:Y:S02]  /*5460*/  LOP3.LUT R26, R2, 0x60, RZ, 0xc0, !PT ;  /* 0x00000060021a7812 */ /* 0x000fe400078ec0ff */
[----:B------:R-:W-:Y:S02]  /*5470*/  SHF.R.U32.HI R27, RZ, 0x7, R2 ;  /* 0x00000007ff1b7819 */ /* 0x000fe40000011602 */
[----:B------:R-:W-:Y:S02]  /*5480*/  LOP3.LUT R25, R24, 0x7, RZ, 0xc0, !PT ;  /* 0x0000000718197812 */ /* 0x000fe400078ec0ff */
[----:B------:R-:W-:Y:S02]  /*5490*/  SHF.R.U32.HI R26, RZ, 0x1, R26 ;  /* 0x00000001ff1a7819 */ /* 0x000fe4000001161a */
[----:B------:R-:W-:-:S02]  /*54a0*/  LOP3.LUT R24, R27, 0x1, RZ, 0xc0, !PT ;  /* 0x000000011b187812 */ /* 0x000fc400078ec0ff */
[----:B------:R-:W-:-:S03]  /*54b0*/  IADD3 R29, RZ, -R26, -R25 ;  /* 0x8000001aff1d7210 */ /* 0x000fc60007ffe819 */
[C---:B------:R-:W-:Y:S02]  /*54c0*/  IMAD.SHL.U32 R30, R24.reuse, 0x40, RZ ;  /* 0x00000040181e7824 */ /* 0x040fe400078e00ff */
[----:B------:R-:W-:Y:S02]  /*54d0*/  IMAD R29, R24, -0x40, R29 ;  /* 0xffffffc0181d7824 */ /* 0x000fe400078e021d */
[----:B------:R-:W-:Y:S01]  /*54e0*/  IMAD.SHL.U32 R24, R2, 0x2, RZ ;  /* 0x0000000202187824 */ /* 0x000fe200078e00ff */
[----:B------:R-:W-:-:S04]  /*54f0*/  LOP3.LUT R27, R30, 0x40, R25, 0xe2, !PT ;  /* 0x000000401e1b7812 */ /* 0x000fc800078ee219 */
[----:B------:R-:W-:Y:S02]  /*5500*/  LOP3.LUT R30, R24, 0x6, RZ, 0xc0, !PT ;  /* 0x00000006181e7812 */ /* 0x000fe400078ec0ff */
[----:B------:R-:W-:Y:S02]  /*5510*/  LOP3.LUT R24, R2, 0x3, RZ, 0xc0, !PT ;  /* 0x0000000302187812 */ /* 0x000fe400078ec0ff */
[----:B------:R0:W5:Y:S01]  /*5520*/  LDL.LU R2, [R1+0x94] ;  /* 0x0000940001027983 */ /* 0x0001620000300800 */
[----:B------:R-:W-:Y:S01]  /*5530*/  UIMAD.WIDE.U32 UR6, UR9, -0x33333333, URZ ;  /* 0xcccccccd090678a5 */ /* 0x000fe2000f8e003f */
[----:B--2---:R-:W-:Y:S01]  /*5540*/  PRMT R30, R30, 0x6540, R0 ;  /* 0x000065401e1e7816 */ /* 0x004fe20000000000 */
[----:B------:R-:W-:Y:S02]  /*5550*/  IMAD.SHL.U32 R35, R0, 0x100, RZ ;  /* 0x0000010000237824 */ /* 0x000fe400078e00ff */
[----:B------:R0:W5:Y:S01]  /*5560*/  LDL.LU R0, [R1+0x90] ;  /* 0x0000900001007983 */ /* 0x0001620000300800 */
[----:B----4-:R-:W-:Y:S01]  /*5570*/  IMAD R34, R24, -0x2, R28 ;  /* 0xfffffffe18227824 */ /* 0x010fe200078e021c */
[----:B------:R-:W-:Y:S01]  /*5580*/  UIMAD UR5, UR10, UR14, URZ ;  /* 0x0000000e0a0572a4 */ /* 0x000fe2000f8e023f */
[----:B------:R-:W-:Y:S01]  /*5590*/  ISETP.GE.AND P0, PT, R35, R28, PT ;  /* 0x0000001c2300720c */ /* 0x000fe20003f06270 */
[C---:B------:R-:W-:Y:S01]  /*55a0*/  IMAD.SHL.U32 R28, R227.reuse, 0x80, RZ ;  /* 0x00000080e31c7824 */ /* 0x040fe200078e00ff */
[----:B------:R-:W-:Y:S01]  /*55b0*/  UISETP.LT.U32.AND UP0, UPT, UR12, 0x5, UP0 ;  /* 0x000000050c00788c */ /* 0x000fe20008701070 */
[--C-:B------:R-:W-:Y:S01]  /*55c0*/  SHF.R.S32.HI R31, RZ, 0x1f, R30.reuse ;  /* 0x0000001fff1f7819 */ /* 0x100fe2000001141e */
[----:B------:R-:W-:Y:S01]  /*55d0*/  UIMAD UR8, UR22, UR15, UR5 ;  /* 0x0000000f160872a4 */ /* 0x000fe2000f8e0205 */
[----:B------:R-:W-:Y:S01]  /*55e0*/  IMAD.U32 R25, RZ, RZ, UR14 ;  /* 0x0000000eff197e24 */ /* 0x000fe2000f8e00ff */
[C---:B------:R-:W-:Y:S01]  /*55f0*/  ISETP.GE.OR P0, PT, R28.reuse, UR11, P0 ;  /* 0x0000000b1c007c0c */ /* 0x040fe20008706670 */
[----:B------:R-:W-:Y:S01]  /*5600*/  USEL UR5, URZ, 0x1, !UP0 ;  /* 0x000000013f057887 */ /* 0x000fe2000c000000 */
[----:B------:R-:W-:Y:S01]  /*5610*/  IMAD.WIDE R32, R227, 0x80, RZ ;  /* 0x00000080e3207825 */ /* 0x000fe200078e02ff */
[----:B------:R-:W-:Y:S01]  /*5620*/  USHF.R.U32.HI UR6, URZ, 0x2, UR7 ;  /* 0x000000023f067899 */ /* 0x000fe20008011607 */
[----:B------:R-:W-:Y:S01]  /*5630*/  IADD3 R38, -R28, UR11, R29 ;  /* 0x0000000b1c267c10 */ /* 0x000fe2000fffe11d */
[----:B------:R-:W-:Y:S01]  /*5640*/  ULOP3.LUT UR4, UR4, UR5, URZ, 0x3c, !UPT ;  /* 0x0000000504047292 */ /* 0x000fe2000f8e3c3f */
[----:B------:R-:W-:Y:S01]  /*5650*/  IMAD.WIDE.U32 R24, R25, UR22, R30 ;  /* 0x0000001619187c25 */ /* 0x000fe2000f8e001e */
[----:B------:R-:W-:Y:S01]  /*5660*/  UIMAD UR5, UR6, -0x5, UR9 ;  /* 0xfffffffb060578a4 */ /* 0x000fe2000f8e0209 */
[----:B------:R-:W-:Y:S01]  /*5670*/  LOP3.LUT R39, R32, R27, R26, 0xfe, !PT ;  /* 0x0000001b20277212 */ /* 0x000fe200078efe1a */
[----:B------:R-:W-:Y:S01]  /*5680*/  @UP1 ULOP3.LUT UR4, UR4, 0x1, UR6, 0x78, !UPT ;  /* 0x0000000104041892 */ /* 0x000fe2000f8e7806 */
[----:B------:R-:W-:-:S02]  /*5690*/  VIADD R25, R25, UR8 ;  /* 0x0000000819197c36 */ /* 0x000fc40008000000 */
[----:B------:R-:W-:Y:S02]  /*56a0*/  IMAD.IADD R35, R34, 0x1, -R35 ;  /* 0x0000000122237824 */ /* 0x000fe400078e0a23 */
[----:B------:R-:W-:Y:S01]  /*56b0*/  IMAD.MOV.U32 R34, RZ, RZ, -0x1 ;  /* 0xffffffffff227424 */ /* 0x000fe200078e00ff */
[----:B0-----:R-:W-:Y:S06]  /*56c0*/  @P0 BRA `(.L_x_37) ;  /* 0x0000008c00980947 */ /* 0x001fec0003800000 */
[----:B------:R-:W0:Y:S01]  /*56d0*/  LDC.64 R28, c[0x0][0x5c8] ;  /* 0x00017200ff1c7b82 */ /* 0x000e220000000a00 */
[----:B------:R-:W-:Y:S01]  /*56e0*/  ULDC.64 UR6, c[0x0][0x5c0] ;  /* 0x0001700000067ab9 */ /* 0x000fe20000000a00 */
[----:B------:R-:W-:Y:S01]  /*56f0*/  BSSY B0, `(.L_x_37) ;  /* 0x00008e3000007945 */ /* 0x000fe20003800000 */
[-C--:B0-----:R-:W-:Y:S02]  /*5700*/  IMAD R26, R33, R28.reuse, RZ ;  /* 0x0000001c211a7224 */ /* 0x081fe400078e02ff */
[----:B------:R-:W-:-:S04]  /*5710*/  IMAD.WIDE.U32 R24, R39, R28, R24 ;  /* 0x0000001c27187225 */ /* 0x000fc800078e0018 */
[----:B------:R-:W-:Y:S01]  /*5720*/  IMAD R27, R39, R29, R26 ;  /* 0x0000001d271b7224 */ /* 0x000fe200078e021a */
[----:B------:R-:W-:Y:S02]  /*5730*/  LEA R26, P0, R28, R24, 0x3 ;  /* 0x000000181c1a7211 */ /* 0x000fe400078018ff */
[----:B------:R-:W-:Y:S01]  /*5740*/  IADD3 R24, P1, R24, UR6, RZ ;  /* 0x0000000618187c10 */ /* 0x000fe2000ff3e0ff */
[----:B------:R-:W-:Y:S01]  /*5750*/  IMAD.IADD R27, R25, 0x1, R27 ;  /* 0x00000001191b7824 */ /* 0x000fe200078e021b */
[----:B------:R-:W-:-:S04]  /*5760*/  IADD3 R26, P3, R26, UR6, RZ ;  /* 0x000000061a1a7c10 */ /* 0x000fc8000ff7e0ff */
[----:B------:R-:W-:Y:S02]  /*5770*/  LEA.HI.X R28, R28, R27, R29, 0x3, P0 ;  /* 0x0000001b1c1c7211 */ /* 0x000fe400000f1c1d */
[----:B------:R-:W-:Y:S02]  /*5780*/  FSETP.NEU.AND P0, PT, RZ, UR19, PT ;  /* 0x00000013ff007c0b */ /* 0x000fe4000bf0d000 */
[----:B------:R-:W-:Y:S02]  /*5790*/  IADD3.X R25, R27, UR7, RZ, P1, !PT ;  /* 0x000000071b197c10 */ /* 0x000fe40008ffe4ff */
[----:B------:R-:W-:-:S09]  /*57a0*/  IADD3.X R27, R28, UR7, RZ, P3, !PT ;  /* 0x000000071c1b7c10 */ /* 0x000fd20009ffe4ff */
[----:B------:R-:W-:Y:S05]  /*57b0*/  @!P0 BRA `(.L_x_38) ;  /* 0x0000006800d88947 */ /* 0x000fea0003800000 */
[----:B------:R-:W-:Y:S01]  /*57c0*/  ULDC.64 UR8, c[0x0][0x5b8] ;  /* 0x00016e0000087ab9 */ /* 0x000fe20000000a00 */
[----:B------:R-:W-:Y:S01]  /*57d0*/  ISETP.GE.AND P0, PT, R38, 0x1, PT ;  /* 0x000000012600780c */ /* 0x000fe20003f06270 */
[----:B------:R-:W-:Y:S02]  /*57e0*/  UIMAD UR6, UR10, UR8, URZ ;  /* 0x000000080a0672a4 */ /* 0x000fe4000f8e023f */
[----:B------:R-:W-:Y:S01]  /*57f0*/  IMAD.U32 R29, RZ, RZ, UR8 ;  /* 0x00000008ff1d7e24 */ /* 0x000fe2000f8e00ff */
[----:B------:R-:W-:Y:S01]  /*5800*/  BSSY B1, `(.L_x_39) ;  /* 0x000000f000017945 */ /* 0x000fe20003800000 */
[----:B------:R-:W-:Y:S01]  /*5810*/  ISETP.LT.OR P4, PT, R35, 0x1, !P0 ;  /* 0x000000012300780c */ /* 0x000fe20004781670 */
[----:B------:R-:W-:Y:S02]  /*5820*/  UIMAD UR6, UR22, UR9, UR6 ;  /* 0x00000009160672a4 */ /* 0x000fe4000f8e0206 */
[----:B------:R-:W-:Y:S01]  /*5830*/  IMAD.WIDE.U32 R30, R29, UR22, R30 ;  /* 0x000000161d1e7c25 */ /* 0x000fe2000f8e001e */
[----:B------:R-:W-:-:S03]  /*5840*/  ULDC.64 UR8, c[0x0][0x5a8] ;  /* 0x00016a0000087ab9 */ /* 0x000fc60000000a00 */
[----:B------:R-:W-:Y:S01]  /*5850*/  VIADD R31, R31, UR6 ;  /* 0x000000061f1f7c36 */ /* 0x000fe20008000000 */
[----:B------:R-:W-:Y:S02]  /*5860*/  ULDC.64 UR6, c[0x0][0x5b0] ;  /* 0x00016c0000067ab9 */ /* 0x000fe40000000a00 */
[----:B------:R-:W-:Y:S02]  /*5870*/  IMAD R36, R33, UR6, RZ ;  /* 0x0000000621247c24 */ /* 0x000fe4000f8e02ff */
[----:B------:R-:W-:-:S04]  /*5880*/  IMAD.WIDE.U32 R28, R39, UR6, R30 ;  /* 0x00000006271c7c25 */ /* 0x000fc8000f8e001e */
[--C-:B------:R-:W-:Y:S01]  /*5890*/  IMAD R37, R39, UR7, R36.reuse ;  /* 0x0000000727257c24 */ /* 0x100fe2000f8e0224 */
[----:B------:R-:W-:Y:S02]  /*58a0*/  IADD3 R28, P1, R28, UR8, RZ ;  /* 0x000000081c1c7c10 */ /* 0x000fe4000ff3e0ff */
[----:B------:R-:W-:Y:S02]  /*58b0*/  PRMT R36, RZ, 0x7610, R36 ;  /* 0x00007610ff247816 */ /* 0x000fe40000000024 */
[----:B------:R-:W-:Y:S01]  /*58c0*/  IADD3.X R29, R29, UR9, R37, P1, !PT ;  /* 0x000000091d1d7c10 */ /* 0x000fe20008ffe425 */
[----:B------:R-:W-:Y:S08]  /*58d0*/  @P4 BRA `(.L_x_40) ;  /* 0x0000000000044947 */ /* 0x000ff00003800000 */
[----:B------:R0:W5:Y:S02]  /*58e0*/  LDG.E.U8 R36, desc[UR16][R28.64] ;  /* 0x000000101c247981 */ /* 0x000164000c1e1100 */
.L_x_40:
[----:B------:R-:W-:Y:S05]  /*58f0*/  BSYNC B1 ;  /* 0x0000000000017941 */ /* 0x000fea0003800000 */
.L_x_39:
[----:B-----5:R-:W-:Y:S01]  /*5900*/  LOP3.LUT R36, R36, 0xff, RZ, 0xc0, !PT ;  /* 0x000000ff24247812 */ /* 0x020fe200078ec0ff */
[----:B------:R-:W-:Y:S01]  /*5910*/  BSSY B1, `(.L_x_41) ;  /* 0x000000b000017945 */ /* 0x000fe20003800000 */
[----:B------:R-:W-:Y:S02]  /*5920*/  ISETP.LT.OR P3, PT, R35, 0x2, !P0 ;  /* 0x000000022300780c */ /* 0x000fe40004761670 */
[----:B------:R-:W-:-:S05]  /*5930*/  F2FP.F16.E5M2.UNPACK_B R36, R36 ;  /* 0x00000024ff24723e */ /* 0x000fca00020004ff */
[----:B------:R-:W-:-:S05]  /*5940*/  HADD2.F32 R36, -RZ, R36.H0_H0 ;  /* 0x20000024ff247230 */ /* 0x000fca0000004100 */
[----:B------:R-:W-:Y:S01]  /*5950*/  FMUL R37, R36, UR19 ;  /* 0x0000001324257c20 */ /* 0x000fe20008400000 */
[----:B------:R-:W-:-:S03]  /*5960*/  PRMT R36, RZ, 0x7610, R36 ;  /* 0x00007610ff247816 */ /* 0x000fc60000000024 */
[----:B------:R-:W-:-:S05]  /*5970*/  FFMA R37, R226, UR20, R37 ;  /* 0x00000014e2257c23 */ /* 0x000fca0008000025 */
[----:B------:R-:W-:-:S05]  /*5980*/  F2FP.SATFINITE.E5M2.F32.PACK_AB_MERGE_C R37, RZ, R37, RZ ;  /* 0x00000025ff25723e */ /* 0x000fca00048060ff */
[----:B------:R2:W-:Y:S01]  /*5990*/  @!P4 STG.E.U8 desc[UR16][R24.64], R37 ;  /* 0x000000251800c986 */ /* 0x0005e2000c101110 */
[----:B------:R-:W-:Y:S05]  /*59a0*/  @P3 BRA `(.L_x_42) ;  /* 0x0000000000043947 */ /* 0x000fea0003800000 */
[----:B------:R3:W5:Y:S02]  /*59b0*/  LDG.E.U8 R36, desc[UR16][R28.64+0x1] ;  /* 0x000001101c247981 */ /* 0x000764000c1e1100 */
.L_x_42:
[----:B------:R-:W-:Y:S05]  /*59c0*/  BSYNC B1 ;  /* 0x0000000000017941 */ /* 0x000fea0003800000 */
.L_x_41:
[----:B-----5:R-:W-:Y:S01]  /*59d0*/  LOP3.LUT R36, R36, 0xff, RZ, 0xc0, !PT ;  /* 0x000000ff24247812 */ /* 0x020fe200078ec0ff */
[----:B------:R-:W-:Y:S01]  /*59e0*/  BSSY B1, `(.L_x_43) ;  /* 0x0000013000017945 */ /* 0x000fe20003800000 */
[----:B--2---:R-:W-:Y:S02]  /*59f0*/  IADD3 R37, P1, R39, 0x8, RZ ;  /* 0x0000000827257810 */ /* 0x004fe40007f3e0ff */
[----:B------:R-:W-:-:S03]  /*5a00*/  F2FP.F16.E5M2.UNPACK_B R36, R36 ;  /* 0x00000024ff24723e */ /* 0x000fc600020004ff */
[----:B------:R-:W-:Y:S01]  /*5a10*/  IMAD.X R32, RZ, RZ, R33, P1 ;  /* 0x000000ffff207224 */ /* 0x000fe200008e0621 */
[----:B------:R-:W-:Y:S01]  /*5a20*/  ISETP.GE.AND P1, PT, R38, 0x9, PT ;  /* 0x000000092600780c */ /* 0x000fe20003f26270 */
[----:B------:R-:W-:Y:S02]  /*5a30*/  HADD2.F32 R36, -RZ, R36.H0_H0 ;  /* 0x20000024ff247230 */ /* 0x000fe40000004100 */
[----:B------:R-:W-:Y:S01]  /*5a40*/  IMAD R32, R32, UR6, RZ ;  /* 0x0000000620207c24 */ /* 0x000fe2000f8e02ff */
[----:B------:R-:W-:Y:S01]  /*5a50*/  ISETP.LT.OR P5, PT, R35, 0x1, !P1 ;  /* 0x000000012300780c */ /* 0x000fe20004fa1670 */
[----:B------:R-:W-:-:S04]  /*5a60*/  IMAD.WIDE.U32 R30, R37, UR6, R30 ;  /* 0x00000006251e7c25 */ /* 0x000fc8000f8e001e */
[----:B------:R-:W-:Y:S01]  /*5a70*/  FMUL R36, R36, UR19 ;  /* 0x0000001324247c20 */ /* 0x000fe20008400000 */
[----:B------:R-:W-:-:S03]  /*5a80*/  IMAD R37, R37, UR7, R32 ;  /* 0x0000000725257c24 */ /* 0x000fc6000f8e0220 */
[----:B------:R-:W-:Y:S01]  /*5a90*/  FFMA R36, R225, UR20, R36 ;  /* 0x00000014e1247c23 */ /* 0x000fe20008000024 */
[----:B------:R-:W-:Y:S02]  /*5aa0*/  IADD3 R30, P4, R30, UR8, RZ ;  /* 0x000000081e1e7c10 */ /* 0x000fe4000ff9e0ff */
[----:B------:R-:W-:Y:S02]  /*5ab0*/  PRMT R32, RZ, 0x7610, R32 ;  /* 0x00007610ff207816 */ /* 0x000fe40000000020 */
[----:B------:R-:W-:Y:S02]  /*5ac0*/  F2FP.SATFINITE.E5M2.F32.PACK_AB_MERGE_C R33, RZ, R36, RZ ;  /* 0x00000024ff21723e */ /* 0x000fe400048060ff */
[----:B------:R-:W-:-:S03]  /*5ad0*/  IADD3.X R31, R31, UR9, R37, P4, !PT ;  /* 0x000000091f1f7c10 */ /* 0x000fc6000a7fe425 */
[----:B------:R2:W-:Y:S01]  /*5ae0*/  @!P3 STG.E.U8 desc[UR16][R24.64+0x1], R33 ;  /* 0x000001211800b986 */ /* 0x0005e2000c101110 */
[----:B------:R-:W-:Y:S05]  /*5af0*/  @P5 BRA `(.L_x_44) ;  /* 0x0000000000045947 */ /* 0x000fea0003800000 */
[----:B------:R4:W5:Y:S02]  /*5b00*/  LDG.E.U8 R32, desc[UR16][R30.64] ;  /* 0x000000101e207981 */ /* 0x000964000c1e1100 */
.L_x_44:
[----:B------:R-:W-:Y:S05]  /*5b10*/  BSYNC B1 ;  /* 0x0000000000017941 */ /* 0x000fea0003800000 */
.L_x_43:
[----:B-----5:R-:W-:Y:S01]  /*5b20*/  LOP3.LUT R32, R32, 0xff, RZ, 0xc0, !PT ;  /* 0x000000ff20207812 */ /* 0x020fe200078ec0ff */
[----:B------:R-:W-:Y:S01]  /*5b30*/  BSSY B1, `(.L_x_45) ;  /* 0x000000b000017945 */ /* 0x000fe20003800000 */
[----:B------:R-:W-:Y:S02]  /*5b40*/  ISETP.LT.OR P3, PT, R35, 0x2, !P1 ;  /* 0x000000022300780c */ /* 0x000fe40004f61670 */
[----:B------:R-:W-:-:S05]  /*5b50*/  F2FP.F16.E5M2.UNPACK_B R32, R32 ;  /* 0x00000020ff20723e */ /* 0x000fca00020004ff */
[----:B------:R-:W-:-:S05]  /*5b60*/  HADD2.F32 R32, -RZ, R32.H0_H0 ;  /* 0x20000020ff207230 */ /* 0x000fca0000004100 */
[----:B--2---:R-:W-:Y:S01]  /*5b70*/  FMUL R33, R32, UR19 ;  /* 0x0000001320217c20 */ /* 0x004fe20008400000 */
[----:B------:R-:W-:-:S03]  /*5b80*/  PRMT R32, RZ, 0x7610, R32 ;  /* 0x00007610ff207816 */ /* 0x000fc60000000020 */
[----:B------:R-:W-:-:S05]  /*5b90*/  FFMA R33, R224, UR20, R33 ;  /* 0x00000014e0217c23 */ /* 0x000fca0008000021 */
[----:B------:R-:W-:-:S05]  /*5ba0*/  F2FP.SATFINITE.E5M2.F32.PACK_AB_MERGE_C R33, RZ, R33, RZ ;  /* 0x00000021ff21723e */ /* 0x000fca00048060ff */
[----:B------:R2:W-:Y:S01]  /*5bb0*/  @!P5 STG.E.U8 desc[UR16][R26.64], R33 ;  /* 0x000000211a00d986 */ /* 0x0005e2000c101110 */
[----:B------:R-:W-:Y:S05]  /*5bc0*/  @P3 BRA `(.L_x_46) ;  /* 0x0000000000043947 */ /* 0x000fea0003800000 */
[----:B------:R0:W5:Y:S02]  /*5bd0*/  LDG.E.U8 R32, desc[UR16][R30.64+0x1] ;  /* 0x000001101e207981 */ /* 0x000164000c1e1100 */
.L_x_46:
[----:B------:R-:W-:Y:S05]  /*5be0*/  BSYNC B1 ;  /* 0x0000000000017941 */ /* 0x000fea0003800000 */
.L_x_45:
[----:B-----5:R-:W-:Y:S01]  /*5bf0*/  LOP3.LUT R32, R32, 0xff, RZ, 0xc0, !PT ;  /* 0x000000ff20207812 */ /* 0x020fe200078ec0ff */
[----:B------:R-:W-:Y:S01]  /*5c00*/  BSSY B1, `(.L_x_47) ;  /* 0x000000b000017945 */ /* 0x000fe20003800000 */
[----:B------:R-:W-:Y:S02]  /*5c10*/  ISETP.LT.OR P4, PT, R35, 0x9, !P0 ;  /* 0x000000092300780c */ /* 0x000fe40004781670 */
[----:B------:R-:W-:-:S05]  /*5c20*/  F2FP.F16.E5M2.UNPACK_B R32, R32 ;  /* 0x00000020ff20723e */ /* 0x000fca00020004ff */
[----:B------:R-:W-:-:S05]  /*5c30*/  HADD2.F32 R32, -RZ, R32.H0_H0 ;  /* 0x20000020ff207230 */ /* 0x000fca0000004100 */
[----:B------:R-:W-:-:S04]  /*5c40*/  FMUL R32, R32, UR19 ;  /* 0x0000001320207c20 */ /* 0x000fc80008400000 */
[----:B------:R-:W-:-:S05]  /*5c50*/  FFMA R32, R223, UR20, R32 ;  /* 0x00000014df207c23 */ /* 0x000fca0008000020 */
[----:B--2---:R-:W-:Y:S02]  /*5c60*/  F2FP.SATFINITE.E5M2.F32.PACK_AB_MERGE_C R33, RZ, R32, RZ ;  /* 0x00000020ff21723e */ /* 0x004fe400048060ff */
[----:B------:R-:W-:-:S03]  /*5c70*/  PRMT R32, RZ, 0x7610, R32 ;  /* 0x00007610ff207816 */ /* 0x000fc60000000020 */
[----:B------:R2:W-:Y:S01]  /*5c80*/  @!P3 STG.E.U8 desc[UR16][R26.64+0x1], R33 ;  /* 0x000001211a00b986 */ /* 0x0005e2000c101110 */
[----:B------:R-:W-:Y:S05]  /*5c90*/  @P4 BRA `(.L_x_48) ;  /* 0x0000000000044947 */ /* 0x000fea0003800000 */
[----:B------:R0:W5:Y:S02]  /*5ca0*/  LDG.E.U8 R32, desc[UR16][R28.64+0x8] ;  /* 0x000008101c207981 */ /* 0x000164000c1e1100 */
.L_x_48:
[----:B------:R-:W-:Y:S05]  /*5cb0*/  BSYNC B1 ;  /* 0x0000000000017941 */ /* 0x000fea0003800000 */
.L_x_47:
        /* <DEDUP_REMOVED lines=12> */
.L_x_50:
[----:B------:R-:W-:Y:S05]  /*5d80*/  BSYNC B1 ;  /* 0x0000000000017941 */ /* 0x000fea0003800000 */
.L_x_49:
        /* <DEDUP_REMOVED lines=12> */
.L_x_52:
[----:B------:R-:W-:Y:S05]  /*5e50*/  BSYNC B1 ;  /* 0x0000000000017941 */ /* 0x000fea0003800000 */
.L_x_51:
        /* <DEDUP_REMOVED lines=12> */
.L_x_54:
[----:B------:R-:W-:Y:S05]  /*5f20*/  BSYNC B1 ;  /* 0x0000000000017941 */ /* 0x000fea0003800000 */
.L_x_53:
        /* <DEDUP_REMOVED lines=12> */
.L_x_56:
[----:B------:R-:W-:Y:S05]  /*5ff0*/  BSYNC B1 ;  /* 0x0000000000017941 */ /* 0x000fea0003800000 */
.L_x_55:
        /* <DEDUP_REMOVED lines=12> */
.L_x_58:
[----:B------:R-:W-:Y:S05]  /*60c0*/  BSYNC B1 ;  /* 0x0000000000017941 */ /* 0x000fea0003800000 */
.L_x_57:
        /* <DEDUP_REMOVED lines=12> */
.L_x_60:
[----:B------:R-:W-:Y:S05]  /*6190*/  BSYNC B1 ;  /* 0x0000000000017941 */ /* 0x000fea0003800000 */
.L_x_59:
        /* <DEDUP_REMOVED lines=12> */
.L_x_62:
[----:B------:R-:W-:Y:S05]  /*6260*/  BSYNC B1 ;  /* 0x0000000000017941 */ /* 0x000fea0003800000 */
.L_x_61:
        /* <DEDUP_REMOVED lines=12> */
.L_x_64:
[----:B------:R-:W-:Y:S05]  /*6330*/  BSYNC B1 ;  /* 0x0000000000017941 */ /* 0x000fea0003800000 */
.L_x_63:
        /* <DEDUP_REMOVED lines=12> */
.L_x_66:
[----:B------:R-:W-:Y:S05]  /*6400*/  BSYNC B1 ;  /* 0x0000000000017941 */ /* 0x000fea0003800000 */
.L_x_65:
        /* <DEDUP_REMOVED lines=12> */
.L_x_68:
[----:B------:R-:W-:Y:S05]  /*64d0*/  BSYNC B1 ;  /* 0x0000000000017941 */ /* 0x000fea0003800000 */
.L_x_67:
        /* <DEDUP_REMOVED lines=12> */
.L_x_70:
[----:B------:R-:W-:Y:S05]  /*65a0*/  BSYNC B1 ;  /* 0x0000000000017941 */ /* 0x000fea0003800000 */
.L_x_69:
        /* <DEDUP_REMOVED lines=12> */
.L_x_72:
[----:B------:R-:W-:Y:S05]  /*6670*/  BSYNC B1 ;  /* 0x0000000000017941 */ /* 0x000fea0003800000 */
.L_x_71:
        /* <DEDUP_REMOVED lines=12> */
.L_x_74:
[----:B------:R-:W-:Y:S05]  /*6740*/  BSYNC B1 ;  /* 0x0000000000017941 */ /* 0x000fea0003800000 */
.L_x_73:
        /* <DEDUP_REMOVED lines=12> */
.L_x_76:
[----:B------:R-:W-:Y:S05]  /*6810*/  BSYNC B1 ;  /* 0x0000000000017941 */ /* 0x000fea0003800000 */
.L_x_75:
        /* <DEDUP_REMOVED lines=12> */
.L_x_78:
[----:B------:R-:W-:Y:S05]  /*68e0*/  BSYNC B1 ;  /* 0x0000000000017941 */ /* 0x000fea0003800000 */
.L_x_77:
        /* <DEDUP_REMOVED lines=12> */
.L_x_80:
[----:B------:R-:W-:Y:S05]  /*69b0*/  BSYNC B1 ;  /* 0x0000000000017941 */ /* 0x000fea0003800000 */
.L_x_79:
        /* <DEDUP_REMOVED lines=12> */
.L_x_82:
[----:B------:R-:W-:Y:S05]  /*6a80*/  BSYNC B1 ;  /* 0x0000000000017941 */ /* 0x000fea0003800000 */
.L_x_81:
        /* <DEDUP_REMOVED lines=12> */
.L_x_84:
[----:B------:R-:W-:Y:S05]  /*6b50*/  BSYNC B1 ;  /* 0x0000000000017941 */ /* 0x000fea0003800000 */
.L_x_83:
        /* <DEDUP_REMOVED lines=12> */
.L_x_86:
[----:B------:R-:W-:Y:S05]  /*6c20*/  BSYNC B1 ;  /* 0x0000000000017941 */ /* 0x000fea0003800000 */
.L_x_85:
        /* <DEDUP_REMOVED lines=12> */
.L_x_88:
[----:B------:R-:W-:Y:S05]  /*6cf0*/  BSYNC B1 ;  /* 0x0000000000017941 */ /* 0x000fea0003800000 */
.L_x_87:
        /* <DEDUP_REMOVED lines=12> */
.L_x_90:
[----:B------:R-:W-:Y:S05]  /*6dc0*/  BSYNC B1 ;  /* 0x0000000000017941 */ /* 0x000fea0003800000 */
.L_x_89:
        /* <DEDUP_REMOVED lines=12> */
.L_x_92:
[----:B------:R-:W-:Y:S05]  /*6e90*/  BSYNC B1 ;  /* 0x0000000000017941 */ /* 0x000fea0003800000 */
.L_x_91:
        /* <DEDUP_REMOVED lines=12> */
.L_x_94:
[----:B------:R-:W-:Y:S05]  /*6f60*/  BSYNC B1 ;  /* 0x0000000000017941 */ /* 0x000fea0003800000 */
.L_x_93:
        /* <DEDUP_REMOVED lines=12> */
.L_x_96:
[----:B------:R-:W-:Y:S05]  /*7030*/  BSYNC B1 ;  /* 0x0000000000017941 */ /* 0x000fea0003800000 */
.L_x_95:
        /* <DEDUP_REMOVED lines=12> */
.L_x_98:
[----:B------:R-:W-:Y:S05]  /*7100*/  BSYNC B1 ;  /* 0x0000000000017941 */ /* 0x000fea0003800000 */
.L_x_97:
        /* <DEDUP_REMOVED lines=12> */
.L_x_100:
[----:B------:R-:W-:Y:S05]  /*71d0*/  BSYNC B1 ;  /* 0x0000000000017941 */ /* 0x000fea0003800000 */
.L_x_99:
        /* <DEDUP_REMOVED lines=12> */
.L_x_102:
[----:B------:R-:W-:Y:S05]  /*72a0*/  BSYNC B1 ;  /* 0x0000000000017941 */ /* 0x000fea0003800000 */
.L_x_101:
        /* <DEDUP_REMOVED lines=12> */
.L_x_104:
[----:B------:R-:W-:Y:S05]  /*7370*/  BSYNC B1 ;  /* 0x0000000000017941 */ /* 0x000fea0003800000 */
.L_x_103:
        /* <DEDUP_REMOVED lines=12> */
.L_x_106:
[----:B------:R-:W-:Y:S05]  /*7440*/  BSYNC B1 ;  /* 0x0000000000017941 */ /* 0x000fea0003800000 */
.L_x_105:
        /* <DEDUP_REMOVED lines=12> */
.L_x_108:
[----:B------:R-:W-:Y:S05]  /*7510*/  BSYNC B1 ;  /* 0x0000000000017941 */ /* 0x000fea0003800000 */
.L_x_107:
        /* <DEDUP_REMOVED lines=12> */
.L_x_110:
[----:B------:R-:W-:Y:S05]  /*75e0*/  BSYNC B1 ;  /* 0x0000000000017941 */ /* 0x000fea0003800000 */
.L_x_109:
        /* <DEDUP_REMOVED lines=12> */
.L_x_112:
[----:B------:R-:W-:Y:S05]  /*76b0*/  BSYNC B1 ;  /* 0x0000000000017941 */ /* 0x000fea0003800000 */
.L_x_111:
        /* <DEDUP_REMOVED lines=12> */
.L_x_114:
[----:B------:R-:W-:Y:S05]  /*7780*/  BSYNC B1 ;  /* 0x0000000000017941 */ /* 0x000fea0003800000 */
.L_x_113:
        /* <DEDUP_REMOVED lines=12> */
.L_x_116:
[----:B------:R-:W-:Y:S05]  /*7850*/  BSYNC B1 ;  /* 0x0000000000017941 */ /* 0x000fea0003800000 */
.L_x_115:
        /* <DEDUP_REMOVED lines=12> */
.L_x_118:
[----:B------:R-:W-:Y:S05]  /*7920*/  BSYNC B1 ;  /* 0x0000000000017941 */ /* 0x000fea0003800000 */
.L_x_117:
        /* <DEDUP_REMOVED lines=12> */
.L_x_120:
[----:B------:R-:W-:Y:S05]  /*79f0*/  BSYNC B1 ;  /* 0x0000000000017941 */ /* 0x000fea0003800000 */
.L_x_119:
        /* <DEDUP_REMOVED lines=12> */
.L_x_122:
[----:B------:R-:W-:Y:S05]  /*7ac0*/  BSYNC B1 ;  /* 0x0000000000017941 */ /* 0x000fea0003800000 */
.L_x_121:
        /* <DEDUP_REMOVED lines=12> */
.L_x_124:
[----:B------:R-:W-:Y:S05]  /*7b90*/  BSYNC B1 ;  /* 0x0000000000017941 */ /* 0x000fea0003800000 */
.L_x_123:
        /* <DEDUP_REMOVED lines=12> */
.L_x_126:
[----:B------:R-:W-:Y:S05]  /*7c60*/  BSYNC B1 ;  /* 0x0000000000017941 */ /* 0x000fea0003800000 */
.L_x_125:
        /* <DEDUP_REMOVED lines=12> */
.L_x_128:
[----:B------:R-:W-:Y:S05]  /*7d30*/  BSYNC B1 ;  /* 0x0000000000017941 */ /* 0x000fea0003800000 */
.L_x_127:
        /* <DEDUP_REMOVED lines=12> */
.L_x_130:
[----:B------:R-:W-:Y:S05]  /*7e00*/  BSYNC B1 ;  /* 0x0000000000017941 */ /* 0x000fea0003800000 */
.L_x_129:
        /* <DEDUP_REMOVED lines=12> */
.L_x_132:
[----:B------:R-:W-:Y:S05]  /*7ed0*/  BSYNC B1 ;  /* 0x0000000000017941 */ /* 0x000fea0003800000 */
.L_x_131:
        /* <DEDUP_REMOVED lines=12> */
.L_x_134:
[----:B------:R-:W-:Y:S05]  /*7fa0*/  BSYNC B1 ;  /* 0x0000000000017941 */ /* 0x000fea0003800000 */
.L_x_133:
        /* <DEDUP_REMOVED lines=12> */
.L_x_136:
[----:B------:R-:W-:Y:S05]  /*8070*/  BSYNC B1 ;  /* 0x0000000000017941 */ /* 0x000fea0003800000 */
.L_x_135:
        /* <DEDUP_REMOVED lines=12> */
.L_x_138:
[----:B------:R-:W-:Y:S05]  /*8140*/  BSYNC B1 ;  /* 0x0000000000017941 */ /* 0x000fea0003800000 */
.L_x_137:
        /* <DEDUP_REMOVED lines=12> */
.L_x_140:
[----:B------:R-:W-:Y:S05]  /*8210*/  BSYNC B1 ;  /* 0x0000000000017941 */ /* 0x000fea0003800000 */
.L_x_139:
        /* <DEDUP_REMOVED lines=12> */
.L_x_142:
[----:B------:R-:W-:Y:S05]  /*82e0*/  BSYNC B1 ;  /* 0x0000000000017941 */ /* 0x000fea0003800000 */
.L_x_141:
        /* <DEDUP_REMOVED lines=12> */
.L_x_144:
[----:B------:R-:W-:Y:S05]  /*83b0*/  BSYNC B1 ;  /* 0x0000000000017941 */ /* 0x000fea0003800000 */
.L_x_143:
        /* <DEDUP_REMOVED lines=12> */
.L_x_146:
[----:B------:R-:W-:Y:S05]  /*8480*/  BSYNC B1 ;  /* 0x0000000000017941 */ /* 0x000fea0003800000 */
.L_x_145:
        /* <DEDUP_REMOVED lines=12> */
.L_x_148:
[----:B------:R-:W-:Y:S05]  /*8550*/  BSYNC B1 ;  /* 0x0000000000017941 */ /* 0x000fea0003800000 */
.L_x_147:
        /* <DEDUP_REMOVED lines=12> */
.L_x_150:
[----:B------:R-:W-:Y:S05]  /*8620*/  BSYNC B1 ;  /* 0x0000000000017941 */ /* 0x000fea0003800000 */
.L_x_149:
        /* <DEDUP_REMOVED lines=12> */
.L_x_152:
[----:B------:R-:W-:Y:S05]  /*86f0*/  BSYNC B1 ;  /* 0x0000000000017941 */ /* 0x000fea0003800000 */
.L_x_151:
        /* <DEDUP_REMOVED lines=12> */
.L_x_154:
[----:B------:R-:W-:Y:S05]  /*87c0*/  BSYNC B1 ;  /* 0x0000000000017941 */ /* 0x000fea0003800000 */
.L_x_153:
        /* <DEDUP_REMOVED lines=12> */
.L_x_156:
[----:B------:R-:W-:Y:S05]  /*8890*/  BSYNC B1 ;  /* 0x0000000000017941 */ /* 0x000fea0003800000 */
.L_x_155:
        /* <DEDUP_REMOVED lines=12> */
.L_x_158:
[----:B------:R-:W-:Y:S05]  /*8960*/  BSYNC B1 ;  /* 0x0000000000017941 */ /* 0x000fea0003800000 */
.L_x_157:
        /* <DEDUP_REMOVED lines=12> */
.L_x_160:
[----:B------:R-:W-:Y:S05]  /*8a30*/  BSYNC B1 ;  /* 0x0000000000017941 */ /* 0x000fea0003800000 */
.L_x_159:
        /* <DEDUP_REMOVED lines=12> */
.L_x_162:
[----:B------:R-:W-:Y:S05]  /*8b00*/  BSYNC B1 ;  /* 0x0000000000017941 */ /* 0x000fea0003800000 */
.L_x_161:
        /* <DEDUP_REMOVED lines=12> */
.L_x_164:
[----:B------:R-:W-:Y:S05]  /*8bd0*/  BSYNC B1 ;  /* 0x0000000000017941 */ /* 0x000fea0003800000 */
.L_x_163:
        /* <DEDUP_REMOVED lines=12> */
.L_x_166:
[----:B------:R-:W-:Y:S05]  /*8ca0*/  BSYNC B1 ;  /* 0x0000000000017941 */ /* 0x000fea0003800000 */
.L_x_165:
        /* <DEDUP_REMOVED lines=12> */
.L_x_168:
[----:B------:R-:W-:Y:S05]  /*8d70*/  BSYNC B1 ;  /* 0x0000000000017941 */ /* 0x000fea0003800000 */
.L_x_167:
        /* <DEDUP_REMOVED lines=12> */
.L_x_170:
[----:B------:R-:W-:Y:S05]  /*8e40*/  BSYNC B1 ;  /* 0x0000000000017941 */ /* 0x000fea0003800000 */
.L_x_169:
        /* <DEDUP_REMOVED lines=12> */
.L_x_172:
[----:B------:R-:W-:Y:S05]  /*8f10*/  BSYNC B1 ;  /* 0x0000000000017941 */ /* 0x000fea0003800000 */
.L_x_171:
        /* <DEDUP_REMOVED lines=12> */
.L_x_174:
[----:B------:R-:W-:Y:S05]  /*8fe0*/  BSYNC B1 ;  /* 0x0000000000017941 */ /* 0x000fea0003800000 */
.L_x_173:
        /* <DEDUP_REMOVED lines=12> */
.L_x_176:
[----:B------:R-:W-:Y:S05]  /*90b0*/  BSYNC B1 ;  /* 0x0000000000017941 */ /* 0x000fea0003800000 */
.L_x_175:
        /* <DEDUP_REMOVED lines=12> */
.L_x_178:
[----:B------:R-:W-:Y:S05]  /*9180*/  BSYNC B1 ;  /* 0x0000000000017941 */ /* 0x000fea0003800000 */
.L_x_177:
        /* <DEDUP_REMOVED lines=12> */
.L_x_180:
[----:B------:R-:W-:Y:S05]  /*9250*/  BSYNC B1 ;  /* 0x0000000000017941 */ /* 0x000fea0003800000 */
.L_x_179:
        /* <DEDUP_REMOVED lines=12> */
.L_x_182:
[----:B------:R-:W-:Y:S05]  /*9320*/  BSYNC B1 ;  /* 0x0000000000017941 */ /* 0x000fea0003800000 */
.L_x_181:
        /* <DEDUP_REMOVED lines=12> */
.L_x_184:
[----:B------:R-:W-:Y:S05]  /*93f0*/  BSYNC B1 ;  /* 0x0000000000017941 */ /* 0x000fea0003800000 */
.L_x_183:
        /* <DEDUP_REMOVED lines=12> */
.L_x_186:
[----:B------:R-:W-:Y:S05]  /*94c0*/  BSYNC B1 ;  /* 0x0000000000017941 */ /* 0x000fea0003800000 */
.L_x_185:
        /* <DEDUP_REMOVED lines=12> */
.L_x_188:
[----:B------:R-:W-:Y:S05]  /*9590*/  BSYNC B1 ;  /* 0x0000000000017941 */ /* 0x000fea0003800000 */
.L_x_187:
        /* <DEDUP_REMOVED lines=12> */
.L_x_190:
[----:B------:R-:W-:Y:S05]  /*9660*/  BSYNC B1 ;  /* 0x0000000000017941 */ /* 0x000fea0003800000 */
.L_x_189:
[----:B-----5:R-:W-:Y:S01]  /*9670*/  LOP3.LUT R32, R32, 0xff, RZ, 0xc0, !PT ;  /* 0x000000ff20207812 */ /* 0x020fe200078ec0ff */
[----:B------:R-:W-:Y:S01]  /*9680*/  BSSY B1, `(.L_x_191) ;  /* 0x000000b000017945 */ /* 0x000fe20003800000 */
[----:B------:R-:W-:Y:S02]  /*9690*/  ISETP.LT.OR P4, PT, R35, 0x99, !P0 ;  /* 0x000000992300780c */ /* 0x000fe40004781670 */
[----:B------:R-:W-:-:S05]  /*96a0*/  F2FP.F16.E5M2.UNPACK_B R32, R32 ;  /* 0x00000020ff20723e */ /* 0x000fca00020004ff */
[----:B------:R-:W-:-:S05]  /*96b0*/  HADD2.F32 R32, -RZ, R32.H0_H0 ;  /* 0x20000020ff207230 */ /* 0x000fca0000004100 */
[----:B------:R-:W-:-:S04]  /*96c0*/  FMUL R32, R32, UR19 ;  /* 0x0000001320207c20 */ /* 0x000fc80008400000 */
[----:B------:R-:W-:Y:S01]  /*96d0*/  FFMA R32, R23, UR20, R32 ;  /* 0x0000001417207c23 */ /* 0x000fe20008000020 */
[----:B------:R-:W-:-:S04]  /*96e0*/  PRMT R23, RZ, 0x7610, R23 ;  /* 0x00007610ff177816 */ /* 0x000fc80000000017 */
[----:B--2---:R-:W-:-:S05]  /*96f0*/  F2FP.SATFINITE.E5M2.F32.PACK_AB_MERGE_C R33, RZ, R32, RZ ;  /* 0x00000020ff21723e */ /* 0x004fca00048060ff */
[----:B------:R2:W-:Y:S01]  /*9700*/  @!P3 STG.E.U8 desc[UR16][R26.64+0x91], R33 ;  /* 0x000091211a00b986 */ /* 0x0005e2000c101110 */
[----:B------:R-:W-:Y:S05]  /*9710*/  @P4 BRA `(.L_x_192) ;  /* 0x0000000000044947 */ /* 0x000fea0003800000 */
[----:B------:R0:W5:Y:S02]  /*9720*/  LDG.E.U8 R23, desc[UR16][R28.64+0x98] ;  /* 0x000098101c177981 */ /* 0x000164000c1e1100 */
.L_x_192:
[----:B------:R-:W-:Y:S05]  /*9730*/  BSYNC B1 ;  /* 0x0000000000017941 */ /* 0x000fea0003800000 */
.L_x_191:
        /* <DEDUP_REMOVED lines=8> */
[----:B------:R-:W-:-:S05]  /*97c0*/  F2FP.SATFINITE.E5M2.F32.PACK_AB_MERGE_C R23, RZ, R23, RZ ;  /* 0x00000017ff17723e */ /* 0x000fca00048060ff */
[----:B------:R0:W-:Y:S01]  /*97d0*/  @!P4 STG.E.U8 desc[UR16][R24.64+0x98], R23 ;  /* 0x000098171800c986 */ /* 0x0001e2000c101110 */
[----:B------:R-:W-:Y:S05]  /*97e0*/  @P3 BRA `(.L_x_194) ;  /* 0x0000000000043947 */ /* 0x000fea0003800000 */
[----:B------:R0:W5:Y:S02]  /*97f0*/  LDG.E.U8 R22, desc[UR16][R28.64+0x99] ;  /* 0x000099101c167981 */ /* 0x000164000c1e1100 */
.L_x_194:
[----:B------:R-:W-:Y:S05]  /*9800*/  BSYNC B1 ;  /* 0x0000000000017941 */ /* 0x000fea0003800000 */
.L_x_193:
        /* <DEDUP_REMOVED lines=8> */
[----:B0-----:R-:W-:-:S05]  /*9890*/  F2FP.SATFINITE.E5M2.F32.PACK_AB_MERGE_C R23, RZ, R22, RZ ;  /* 0x00000016ff17723e */ /* 0x001fca00048060ff */
[----:B------:R0:W-:Y:S01]  /*98a0*/  @!P3 STG.E.U8 desc[UR16][R24.64+0x99], R23 ;  /* 0x000099171800b986 */ /* 0x0001e2000c101110 */
[----:B------:R-:W-:Y:S05]  /*98b0*/  @P4 BRA `(.L_x_196) ;  /* 0x0000000000044947 */ /* 0x000fea0003800000 */
[----:B------:R0:W5:Y:S02]  /*98c0*/  LDG.E.U8 R21, desc[UR16][R30.64+0x98] ;  /* 0x000098101e157981 */ /* 0x000164000c1e1100 */
.L_x_196:
[----:B------:R-:W-:Y:S05]  /*98d0*/  BSYNC B1 ;  /* 0x0000000000017941 */ /* 0x000fea0003800000 */
.L_x_195:
        /* <DEDUP_REMOVED lines=12> */
.L_x_198:
[----:B------:R-:W-:Y:S05]  /*99a0*/  BSYNC B1 ;  /* 0x0000000000017941 */ /* 0x000fea0003800000 */
.L_x_197:
        /* <DEDUP_REMOVED lines=12> */
.L_x_200:
[----:B------:R-:W-:Y:S05]  /*9a70*/  BSYNC B1 ;  /* 0x0000000000017941 */ /* 0x000fea0003800000 */
.L_x_199:
        /* <DEDUP_REMOVED lines=12> */
.L_x_202:
[----:B------:R-:W-:Y:S05]  /*9b40*/  BSYNC B1 ;  /* 0x0000000000017941 */ /* 0x000fea0003800000 */
.L_x_201:
        /* <DEDUP_REMOVED lines=12> */
.L_x_204:
[----:B------:R-:W-:Y:S05]  /*9c10*/  BSYNC B1 ;  /* 0x0000000000017941 */ /* 0x000fea0003800000 */
.L_x_203:
        /* <DEDUP_REMOVED lines=12> */
.L_x_206:
[----:B------:R-:W-:Y:S05]  /*9ce0*/  BSYNC B1 ;  /* 0x0000000000017941 */ /* 0x000fea0003800000 */
.L_x_205:
        /* <DEDUP_REMOVED lines=12> */
.L_x_208:
[----:B------:R-:W-:Y:S05]  /*9db0*/  BSYNC B1 ;  /* 0x0000000000017941 */ /* 0x000fea0003800000 */
.L_x_207:
        /* <DEDUP_REMOVED lines=12> */
.L_x_210:
[----:B------:R-:W-:Y:S05]  /*9e80*/  BSYNC B1 ;  /* 0x0000000000017941 */ /* 0x000fea0003800000 */
.L_x_209:
        /* <DEDUP_REMOVED lines=12> */
.L_x_212:
[----:B------:R-:W-:Y:S05]  /*9f50*/  BSYNC B1 ;  /* 0x0000000000017941 */ /* 0x000fea0003800000 */
.L_x_211:
        /* <DEDUP_REMOVED lines=12> */
.L_x_214:
[----:B------:R-:W-:Y:S05]  /*a020*/  BSYNC B1 ;  /* 0x0000000000017941 */ /* 0x000fea0003800000 */
.L_x_213:
        /* <DEDUP_REMOVED lines=12> */
.L_x_216:
[----:B------:R-:W-:Y:S05]  /*a0f0*/  BSYNC B1 ;  /* 0x0000000000017941 */ /* 0x000fea0003800000 */
.L_x_215:
        /* <DEDUP_REMOVED lines=12> */
.L_x_218:
[----:B------:R-:W-:Y:S05]  /*a1c0*/  BSYNC B1 ;  /* 0x0000000000017941 */ /* 0x000fea0003800000 */
.L_x_217:
        /* <DEDUP_REMOVED lines=12> */
.L_x_220:
[----:B------:R-:W-:Y:S05]  /*a290*/  BSYNC B1 ;  /* 0x0000000000017941 */ /* 0x000fea0003800000 */
.L_x_219:
        /* <DEDUP_REMOVED lines=12> */
.L_x_222:
[----:B------:R-:W-:Y:S05]  /*a360*/  BSYNC B1 ;  /* 0x0000000000017941 */ /* 0x000fea0003800000 */
.L_x_221:
        /* <DEDUP_REMOVED lines=12> */
.L_x_224:
[----:B------:R-:W-:Y:S05]  /*a430*/  BSYNC B1 ;  /* 0x0000000000017941 */ /* 0x000fea0003800000 */
.L_x_223:
        /* <DEDUP_REMOVED lines=12> */
.L_x_226:
[----:B------:R-:W-:Y:S05]  /*a500*/  BSYNC B1 ;  /* 0x0000000000017941 */ /* 0x000fea0003800000 */
.L_x_225:
        /* <DEDUP_REMOVED lines=12> */
.L_x_228:
[----:B------:R-:W-:Y:S05]  /*a5d0*/  BSYNC B1 ;  /* 0x0000000000017941 */ /* 0x000fea0003800000 */
.L_x_227:
        /* <DEDUP_REMOVED lines=12> */
.L_x_230:
[----:B------:R-:W-:Y:S05]  /*a6a0*/  BSYNC B1 ;  /* 0x0000000000017941 */ /* 0x000fea0003800000 */
.L_x_229:
        /* <DEDUP_REMOVED lines=12> */
.L_x_232:
[----:B------:R-:W-:Y:S05]  /*a770*/  BSYNC B1 ;  /* 0x0000000000017941 */ /* 0x000fea0003800000 */
.L_x_231:
        /* <DEDUP_REMOVED lines=12> */
.L_x_234:
[----:B------:R-:W-:Y:S05]  /*a840*/  BSYNC B1 ;  /* 0x0000000000017941 */ /* 0x000fea0003800000 */
.L_x_233:
[----:B-----5:R-:W-:Y:S01]  /*a850*/  LOP3.LUT R2, R2, 0xff, RZ, 0xc0, !PT ;  /* 0x000000ff02027812 */ /* 0x020fe200078ec0ff */
[----:B------:R-:W-:Y:S01]  /*a860*/  BSSY B1, `(.L_x_235) ;  /* 0x000000b000017945 */ /* 0x000fe20003800000 */
[----:B------:R-:W-:Y:S02]  /*a870*/  ISETP.LT.OR P4, PT, R35, 0xc1, !P1 ;  /* 0x000000c12300780c */ /* 0x000fe40004f81670 */
[----:B------:R-:W-:-:S05]  /*a880*/  F2FP.F16.E5M2.UNPACK_B R2, R2 ;  /* 0x00000002ff02723e */ /* 0x000fca00020004ff */
[----:B------:R-:W-:-:S05]  /*a890*/  HADD2.F32 R2, -RZ, R2.H0_H0 ;  /* 0x20000002ff027230 */ /* 0x000fca0000004100 */
[----:B0-----:R-:W-:-:S04]  /*a8a0*/  FMUL R3, R2, UR19 ;  /* 0x0000001302037c20 */ /* 0x001fc80008400000 */
[----:B------:R-:W-:Y:S01]  /*a8b0*/  FFMA R3, R0, UR20, R3 ;  /* 0x0000001400037c23 */ /* 0x000fe20008000003 */
[----:B------:R-:W-:-:S04]  /*a8c0*/  PRMT R0, RZ, 0x7610, R0 ;  /* 0x00007610ff007816 */ /* 0x000fc80000000000 */
[----:B------:R-:W-:-:S05]  /*a8d0*/  F2FP.SATFINITE.E5M2.F32.PACK_AB_MERGE_C R3, RZ, R3, RZ ;  /* 0x00000003ff03723e */ /* 0x000fca00048060ff */
[----:B------:R0:W-:Y:S01]  /*a8e0*/  @!P3 STG.E.U8 desc[UR16][R24.64+0xc1], R3 ;  /* 0x0000c1031800b986 */ /* 0x0001e2000c101110 */
[----:B------:R-:W-:Y:S05]  /*a8f0*/  @P4 BRA `(.L_x_236) ;  /* 0x0000000000044947 */ /* 0x000fea0003800000 */
[----:B------:R0:W5:Y:S02]  /*a900*/  LDG.E.U8 R0, desc[UR16][R30.64+0xc0] ;  /* 0x0000c0101e007981 */ /* 0x000164000c1e1100 */
.L_x_236:
[----:B------:R-:W-:Y:S05]  /*a910*/  BSYNC B1 ;  /* 0x0000000000017941 */ /* 0x000fea0003800000 */
.L_x_235:
[----:B------:R-:W2:Y:S01]  /*a920*/  LDL.LU R2, [R1] ;  /* 0x0000000001027983 */ /* 0x000ea20000300800 */
[----:B-----5:R-:W-:Y:S01]  /*a930*/  LOP3.LUT R0, R0, 0xff, RZ, 0xc0, !PT ;  /* 0x000000ff00007812 */ /* 0x020fe200078ec0ff */
[----:B------:R-:W-:Y:S01]  /*a940*/  BSSY B1, `(.L_x_237) ;  /* 0x000000b000017945 */ /* 0x000fe20003800000 */
[----:B------:R-:W-:Y:S02]  /*a950*/  ISETP.LT.OR P3, PT, R35, 0xc2, !P1 ;  /* 0x000000c22300780c */ /* 0x000fe40004f61670 */
[----:B------:R-:W-:-:S05]  /*a960*/  F2FP.F16.E5M2.UNPACK_B R0, R0 ;  /* 0x00000000ff00723e */ /* 0x000fca00020004ff */
[----:B------:R-:W-:-:S05]  /*a970*/  HADD2.F32 R0, -RZ, R0.H0_H0 ;  /* 0x20000000ff007230 */ /* 0x000fca0000004100 */
[----:B------:R-:W-:-:S04]  /*a980*/  FMUL R0, R0, UR19 ;  /* 0x0000001300007c20 */ /* 0x000fc80008400000 */
[----:B--2---:R-:W-:-:S05]  /*a990*/  FFMA R0, R2, UR20, R0 ;  /* 0x0000001402007c23 */ /* 0x004fca0008000000 */
[----:B0-----:R-:W-:Y:S02]  /*a9a0*/  F2FP.SATFINITE.E5M2.F32.PACK_AB_MERGE_C R3, RZ, R0, RZ ;  /* 0x00000000ff03723e */ /* 0x001fe400048060ff */
[----:B------:R-:W-:-:S03]  /*a9b0*/  PRMT R0, RZ, 0x7610, R0 ;  /* 0x00007610ff007816 */ /* 0x000fc60000000000 */
[----:B------:R0:W-:Y:S01]  /*a9c0*/  @!P4 STG.E.U8 desc[UR16][R26.64+0xc0], R3 ;  /* 0x0000c0031a00c986 */ /* 0x0001e2000c101110 */
[----:B------:R-:W-:Y:S05]  /*a9d0*/  @P3 BRA `(.L_x_238) ;  /* 0x0000000000043947 */ /* 0x000fea0003800000 */
[----:B------:R2:W5:Y:S02]  /*a9e0*/  LDG.E.U8 R0, desc[UR16][R30.64+0xc1] ;  /* 0x0000c1101e007981 */ /* 0x000564000c1e1100 */
.L_x_238:
[----:B------:R-:W-:Y:S05]  /*a9f0*/  BSYNC B1 ;  /* 0x0000000000017941 */ /* 0x000fea0003800000 */
.L_x_237:
[----:B------:R-:W3:Y:S01]  /*aa00*/  LDL.LU R2, [R1+0x4] ;  /* 0x0000040001027983 */ /* 0x000ee20000300800 */
[----:B-----5:R-:W-:Y:S01]  /*aa10*/  LOP3.LUT R0, R0, 0xff, RZ, 0xc0, !PT ;  /* 0x000000ff00007812 */ /* 0x020fe200078ec0ff */
[----:B------:R-:W-:Y:S01]  /*aa20*/  BSSY B1, `(.L_x_239) ;  /* 0x000000b000017945 */ /* 0x000fe20003800000 */
[----:B------:R-:W-:Y:S02]  /*aa30*/  ISETP.LT.OR P4, PT, R35, 0xc9, !P0 ;  /* 0x000000c92300780c */ /* 0x000fe40004781670 */
[----:B------:R-:W-:-:S05]  /*aa40*/  F2FP.F16.E5M2.UNPACK_B R0, R0 ;  /* 0x00000000ff00723e */ /* 0x000fca00020004ff */
[----:B------:R-:W-:-:S05]  /*aa50*/  HADD2.F32 R0, -RZ, R0.H0_H0 ;  /* 0x20000000ff007230 */ /* 0x000fca0000004100 */
[----:B------:R-:W-:-:S04]  /*aa60*/  FMUL R0, R0, UR19 ;  /* 0x0000001300007c20 */ /* 0x000fc80008400000 */
[----:B---3--:R-:W-:-:S05]  /*aa70*/  FFMA R0, R2, UR20, R0 ;  /* 0x0000001402007c23 */ /* 0x008fca0008000000 */
[----:B0-----:R-:W-:Y:S02]  /*aa80*/  F2FP.SATFINITE.E5M2.F32.PACK_AB_MERGE_C R3, RZ, R0, RZ ;  /* 0x00000000ff03723e */ /* 0x001fe400048060ff */
[----:B------:R-:W-:-:S03]  /*aa90*/  PRMT R0, RZ, 0x7610, R0 ;  /* 0x00007610ff007816 */ /* 0x000fc60000000000 */
[----:B------:R0:W-:Y:S01]  /*aaa0*/  @!P3 STG.E.U8 desc[UR16][R26.64+0xc1], R3 ;  /* 0x0000c1031a00b986 */ /* 0x0001e2000c101110 */
[----:B------:R-:W-:Y:S05]  /*aab0*/  @P4 BRA `(.L_x_240) ;  /* 0x0000000000044947 */ /* 0x000fea0003800000 */
[----:B------:R3:W5:Y:S02]  /*aac0*/  LDG.E.U8 R0, desc[UR16][R28.64+0xc8] ;  /* 0x0000c8101c007981 */ /* 0x000764000c1e1100 */
.L_x_240:
[----:B------:R-:W-:Y:S05]  /*aad0*/  BSYNC B1 ;  /* 0x0000000000017941 */ /* 0x000fea0003800000 */
.L_x_239:
[----:B------:R-:W2:Y:S01]  /*aae0*/  LDL.LU R2, [R1+0x8] ;  /* 0x0000080001027983 */ /* 0x000ea20000300800 */
        /* <DEDUP_REMOVED lines=12> */
.L_x_242:
[----:B------:R-:W-:Y:S05]  /*abb0*/  BSYNC B1 ;  /* 0x0000000000017941 */ /* 0x000fea0003800000 */
.L_x_241:
        /* <DEDUP_REMOVED lines=13> */
.L_x_244:
[----:B------:R-:W-:Y:S05]  /*ac90*/  BSYNC B1 ;  /* 0x0000000000017941 */ /* 0x000fea0003800000 */
.L_x_243:
        /* <DEDUP_REMOVED lines=13> */
.L_x_246:
[----:B------:R-:W-:Y:S05]  /*ad70*/  BSYNC B1 ;  /* 0x0000000000017941 */ /* 0x000fea0003800000 */
.L_x_245:
        /* <DEDUP_REMOVED lines=13> */
.L_x_248:
[----:B------:R-:W-:Y:S05]  /*ae50*/  BSYNC B1 ;  /* 0x0000000000017941 */ /* 0x000fea0003800000 */
.L_x_247:
        /* <DEDUP_REMOVED lines=13> */
.L_x_250:
[----:B------:R-:W-:Y:S05]  /*af30*/  BSYNC B1 ;  /* 0x0000000000017941 */ /* 0x000fea0003800000 */
.L_x_249:
        /* <DEDUP_REMOVED lines=13> */
.L_x_252:
[----:B------:R-:W-:Y:S05]  /*b010*/  BSYNC B1 ;  /* 0x0000000000017941 */ /* 0x000fea0003800000 */
.L_x_251:
        /* <DEDUP_REMOVED lines=13> */
.L_x_254:
[----:B------:R-:W-:Y:S05]  /*b0f0*/  BSYNC B1 ;  /* 0x0000000000017941 */ /* 0x000fea0003800000 */
.L_x_253:
        /* <DEDUP_REMOVED lines=13> */
.L_x_256:
[----:B------:R-:W-:Y:S05]  /*b1d0*/  BSYNC B1 ;  /* 0x0000000000017941 */ /* 0x000fea0003800000 */
.L_x_255:
        /* <DEDUP_REMOVED lines=13> */
.L_x_258:
[----:B------:R-:W-:Y:S05]  /*b2b0*/  BSYNC B1 ;  /* 0x0000000000017941 */ /* 0x000fea0003800000 */
.L_x_257:
        /* <DEDUP_REMOVED lines=13> */
.L_x_260:
[----:B------:R-:W-:Y:S05]  /*b390*/  BSYNC B1 ;  /* 0x0000000000017941 */ /* 0x000fea0003800000 */
.L_x_259:
        /* <DEDUP_REMOVED lines=13> */
.L_x_262:
[----:B------:R-:W-:Y:S05]  /*b470*/  BSYNC B1 ;  /* 0x0000000000017941 */ /* 0x000fea0003800000 */
.L_x_261:
        /* <DEDUP_REMOVED lines=13> */
.L_x_264:
[----:B------:R-:W-:Y:S05]  /*b550*/  BSYNC B1 ;  /* 0x0000000000017941 */ /* 0x000fea0003800000 */
.L_x_263:
        /* <DEDUP_REMOVED lines=13> */
.L_x_266:
[----:B------:R-:W-:Y:S05]  /*b630*/  BSYNC B1 ;  /* 0x0000000000017941 */ /* 0x000fea0003800000 */
.L_x_265:
        /* <DEDUP_REMOVED lines=13> */
.L_x_268:
[----:B------:R-:W-:Y:S05]  /*b710*/  BSYNC B1 ;  /* 0x0000000000017941 */ /* 0x000fea0003800000 */
.L_x_267:
        /* <DEDUP_REMOVED lines=13> */
.L_x_270:
[----:B------:R-:W-:Y:S05]  /*b7f0*/  BSYNC B1 ;  /* 0x0000000000017941 */ /* 0x000fea0003800000 */
.L_x_269:
        /* <DEDUP_REMOVED lines=13> */
.L_x_272:
[----:B------:R-:W-:Y:S05]  /*b8d0*/  BSYNC B1 ;  /* 0x0000000000017941 */ /* 0x000fea0003800000 */
.L_x_271:
        /* <DEDUP_REMOVED lines=13> */
.L_x_274:
[----:B------:R-:W-:Y:S05]  /*b9b0*/  BSYNC B1 ;  /* 0x0000000000017941 */ /* 0x000fea0003800000 */
.L_x_273:
        /* <DEDUP_REMOVED lines=13> */
.L_x_276:
[----:B------:R-:W-:Y:S05]  /*ba90*/  BSYNC B1 ;  /* 0x0000000000017941 */ /* 0x000fea0003800000 */
.L_x_275:
        /* <DEDUP_REMOVED lines=13> */
.L_x_278:
[----:B------:R-:W-:Y:S05]  /*bb70*/  BSYNC B1 ;  /* 0x0000000000017941 */ /* 0x000fea0003800000 */
.L_x_277:
        /* <DEDUP_REMOVED lines=13> */
.L_x_280:
[----:B------:R-:W-:Y:S05]  /*bc50*/  BSYNC B1 ;  /* 0x0000000000017941 */ /* 0x000fea0003800000 */
.L_x_279:
        /* <DEDUP_REMOVED lines=13> */
.L_x_282:
[----:B------:R-:W-:Y:S05]  /*bd30*/  BSYNC B1 ;  /* 0x0000000000017941 */ /* 0x000fea0003800000 */
.L_x_281:
        /* <DEDUP_REMOVED lines=13> */
.L_x_284:
[----:B------:R-:W-:Y:S05]  /*be10*/  BSYNC B1 ;  /* 0x0000000000017941 */ /* 0x000fea0003800000 */
.L_x_283:
        /* <DEDUP_REMOVED lines=13> */
.L_x_286:
[----:B------:R-:W-:Y:S05]  /*bef0*/  BSYNC B1 ;  /* 0x0000000000017941 */ /* 0x000fea0003800000 */
.L_x_285:
        /* <DEDUP_REMOVED lines=13> */
.L_x_288:
[----:B------:R-:W-:Y:S05]  /*bfd0*/  BSYNC B1 ;  /* 0x0000000000017941 */ /* 0x000fea0003800000 */
.L_x_287:
        /* <DEDUP_REMOVED lines=13> */
.L_x_290:
[----:B------:R-:W-:Y:S05]  /*c0b0*/  BSYNC B1 ;  /* 0x0000000000017941 */ /* 0x000fea0003800000 */
.L_x_289:
        /* <DEDUP_REMOVED lines=13> */
.L_x_292:
[----:B------:R-:W-:Y:S05]  /*c190*/  BSYNC B1 ;  /* 0x0000000000017941 */ /* 0x000fea0003800000 */
.L_x_291:
        /* <DEDUP_REMOVED lines=13> */
.L_x_294:
[----:B------:R-:W-:Y:S05]  /*c270*/  BSYNC B1 ;  /* 0x0000000000017941 */ /* 0x000fea0003800000 */
.L_x_293:
[----:B------:R-:W-:Y:S05]  /*c280*/  @P1 BRA `(.L_x_295) ;  /* 0x0000002000a41947 */ /* 0x000fea0003800000 */
[----:B------:R-:W2:Y:S01]  /*c290*/  LDL.LU R2, [R1+0x74] ;  /* 0x0000740001027983 */ /* 0x000ea20000300800 */
[----:B-----5:R-:W-:-:S04]  /*c2a0*/  LOP3.LUT R0, R0, 0xff, RZ, 0xc0, !PT ;  /* 0x000000ff00007812 */ /* 0x020fc800078ec0ff */
[----:B------:R-:W-:-:S05]  /*c2b0*/  F2FP.F16.E5M2.UNPACK_B R0, R0 ;  /* 0x00000000ff00723e */ /* 0x000fca00020004ff */
[----:B------:R-:W-:-:S05]  /*c2c0*/  HADD2.F32 R0, -RZ, R0.H0_H0 ;  /* 0x20000000ff007230 */ /* 0x000fca0000004100 */
[----:B------:R-:W-:-:S04]  /*c2d0*/  FMUL R0, R0, UR19 ;  /* 0x0000001300007c20 */ /* 0x000fc80008400000 */
[----:B--2---:R-:W-:-:S05]  /*c2e0*/  FFMA R0, R2, UR20, R0 ;  /* 0x0000001402007c23 */ /* 0x004fca0008000000 */
[----:B0-----:R-:W-:-:S05]  /*c2f0*/  F2FP.SATFINITE.E5M2.F32.PACK_AB_MERGE_C R3, RZ, R0, RZ ;  /* 0x00000000ff03723e */ /* 0x001fca00048060ff */
[----:B------:R0:W-:Y:S01]  /*c300*/  STG.E.U8 desc[UR16][R26.64+0xf9], R3 ;  /* 0x0000f9031a007986 */ /* 0x0001e2000c101110 */
[----:B------:R-:W-:Y:S05]  /*c310*/  BRA `(.L_x_295) ;  /* 0x0000002000807947 */ /* 0x000fea0003800000 */
.L_x_38:
[----:B------:R-:W-:Y:S01]  /*c320*/  ISETP.GE.AND P1, PT, R38, 0x1, PT ;  /* 0x000000012600780c */ /* 0x000fe20003f26270 */
[----:B------:R-:W-:Y:S01]  /*c330*/  FMUL R226, R226, UR20 ;  /* 0x00000014e2e27c20 */ /* 0x000fe20008400000 */
[----:B------:R-:W2:Y:S01]  /*c340*/  LDL.LU R227, [R1+0x10] ;  /* 0x0000100001e37983 */ /* 0x000ea20000300800 */
[----:B------:R-:W-:Y:S01]  /*c350*/  ISETP.GE.AND P0, PT, R38, 0x9, PT ;  /* 0x000000092600780c */ /* 0x000fe20003f06270 */
[----:B------:R-:W-:Y:S01]  /*c360*/  FMUL R225, R225, UR20 ;  /* 0x00000014e1e17c20 */ /* 0x000fe20008400000 */
[C---:B------:R-:W-:Y:S02]  /*c370*/  ISETP.LT.OR P4, PT, R35.reuse, 0x1, !P1 ;  /* 0x000000012300780c */ /* 0x040fe40004f81670 */
[C---:B------:R-:W-:Y:S02]  /*c380*/  ISETP.LT.OR P5, PT, R35.reuse, 0x2, !P1 ;  /* 0x000000022300780c */ /* 0x040fe40004fa1670 */
[----:B------:R-:W-:Y:S02]  /*c390*/  F2FP.SATFINITE.E5M2.F32.PACK_AB_MERGE_C R29, RZ, R226, RZ ;  /* 0x000000e2ff1d723e */ /* 0x000fe400048060ff */
[C---:B------:R-:W-:Y:S01]  /*c3a0*/  ISETP.LT.OR P3, PT, R35.reuse, 0x1, !P0 ;  /* 0x000000012300780c */ /* 0x040fe20004761670 */
[----:B------:R-:W-:Y:S01]  /*c3b0*/  FMUL R224, R224, UR20 ;  /* 0x00000014e0e07c20 */ /* 0x000fe20008400000 */
[----:B------:R-:W-:Y:S01]  /*c3c0*/  ISETP.LT.OR P6, PT, R35, 0xa, !P1 ;  /* 0x0000000a2300780c */ /* 0x000fe20004fc1670 */
[----:B------:R-:W-:Y:S01]  /*c3d0*/  FMUL R223, R223, UR20 ;  /* 0x00000014dfdf7c20 */ /* 0x000fe20008400000 */
[----:B------:R-:W-:Y:S01]  /*c3e0*/  F2FP.SATFINITE.E5M2.F32.PACK_AB_MERGE_C R225, RZ, R225, RZ ;  /* 0x000000e1ffe1723e */ /* 0x000fe200048060ff */
[----:B------:R-:W-:Y:S01]  /*c3f0*/  FMUL R221, R221, UR20 ;  /* 0x00000014dddd7c20 */ /* 0x000fe20008400000 */
[----:B------:R-:W-:Y:S01]  /*c400*/  FMUL R222, R222, UR20 ;  /* 0x00000014dede7c20 */ /* 0x000fe20008400000 */
[----:B------:R0:W-:Y:S01]  /*c410*/  @!P4 STG.E.U8 desc[UR16][R24.64], R29 ;  /* 0x0000001d1800c986 */ /* 0x0001e2000c101110 */
[----:B------:R-:W-:-:S02]  /*c420*/  ISETP.LT.OR P4, PT, R35, 0x2, !P0 ;  /* 0x000000022300780c */ /* 0x000fc40004781670 */
[----:B------:R-:W-:Y:S01]  /*c430*/  F2FP.SATFINITE.E5M2.F32.PACK_AB_MERGE_C R31, RZ, R224, RZ ;  /* 0x000000e0ff1f723e */ /* 0x000fe200048060ff */
[----:B------:R3:W-:Y:S01]  /*c440*/  @!P5 STG.E.U8 desc[UR16][R24.64+0x1], R225 ;  /* 0x000001e11800d986 */ /* 0x0007e2000c101110 */
[C---:B------:R-:W-:Y:S02]  /*c450*/  ISETP.LT.OR P5, PT, R35.reuse, 0x9, !P1 ;  /* 0x000000092300780c */ /* 0x040fe40004fa1670 */
[----:B------:R-:W-:Y:S01]  /*c460*/  F2FP.SATFINITE.E5M2.F32.PACK_AB_MERGE_C R223, RZ, R223, RZ ;  /* 0x000000dfffdf723e */ /* 0x000fe200048060ff */
[----:B------:R-:W-:Y:S01]  /*c470*/  FMUL R220, R220, UR20 ;  /* 0x00000014dcdc7c20 */ /* 0x000fe20008400000 */
[----:B------:R-:W-:Y:S01]  /*c480*/  F2FP.SATFINITE.E5M2.F32.PACK_AB_MERGE_C R221, RZ, R221, RZ ;  /* 0x000000ddffdd723e */ /* 0x000fe200048060ff */
[----:B------:R-:W-:Y:S01]  /*c490*/  @!P3 STG.E.U8 desc[UR16][R26.64], R31 ;  /* 0x0000001f1a00b986 */ /* 0x000fe2000c101110 */
[----:B------:R-:W-:-:S03]  /*c4a0*/  ISETP.LT.OR P3, PT, R35, 0x9, !P0 ;  /* 0x000000092300780c */ /* 0x000fc60004761670 */
[----:B------:R-:W-:Y:S01]  /*c4b0*/  @!P4 STG.E.U8 desc[UR16][R26.64+0x1], R223 ;  /* 0x000001df1a00c986 */ /* 0x000fe2000c101110 */
[----:B------:R-:W-:-:S03]  /*c4c0*/  ISETP.LT.OR P4, PT, R35, 0xa, !P0 ;  /* 0x0000000a2300780c */ /* 0x000fc60004781670 */
[----:B------:R-:W-:Y:S01]  /*c4d0*/  @!P6 STG.E.U8 desc[UR16][R24.64+0x9], R221 ;  /* 0x000009dd1800e986 */ /* 0x000fe2000c101110 */
[----:B------:R-:W-:Y:S01]  /*c4e0*/  ISETP.LT.OR P6, PT, R35, 0x12, !P1 ;  /* 0x000000122300780c */ /* 0x000fe20004fc1670 */
[----:B------:R-:W-:Y:S01]  /*c4f0*/  FMUL R219, R219, UR20 ;  /* 0x00000014dbdb7c20 */ /* 0x000fe20008400000 */
[----:B0-----:R-:W-:Y:S01]  /*c500*/  F2FP.SATFINITE.E5M2.F32.PACK_AB_MERGE_C R29, RZ, R222, RZ ;  /* 0x000000deff1d723e */ /* 0x001fe200048060ff */
[----:B------:R-:W-:Y:S01]  /*c510*/  FMUL R217, R217, UR20 ;  /* 0x00000014d9d97c20 */ /* 0x000fe20008400000 */
[----:B------:R-:W4:Y:S01]  /*c520*/  LDL.LU R226, [R1+0xc] ;  /* 0x00000c0001e27983 */ /* 0x000f220000300800 */
[----:B------:R-:W-:Y:S02]  /*c530*/  F2FP.SATFINITE.E5M2.F32.PACK_AB_MERGE_C R33, RZ, R220, RZ ;  /* 0x000000dcff21723e */ /* 0x000fe400048060ff */
[----:B------:R-:W-:Y:S01]  /*c540*/  F2FP.SATFINITE.E5M2.F32.PACK_AB_MERGE_C R219, RZ, R219, RZ ;  /* 0x000000dbffdb723e */ /* 0x000fe200048060ff */
[----:B------:R0:W-:Y:S01]  /*c550*/  @!P5 STG.E.U8 desc[UR16][R24.64+0x8], R29 ;  /* 0x0000081d1800d986 */ /* 0x0001e2000c101110 */
[----:B------:R-:W-:-:S02]  /*c560*/  ISETP.LT.OR P5, PT, R35, 0x11, !P1 ;  /* 0x000000112300780c */ /* 0x000fc40004fa1670 */
[----:B------:R-:W-:Y:S01]  /*c570*/  F2FP.SATFINITE.E5M2.F32.PACK_AB_MERGE_C R217, RZ, R217, RZ ;  /* 0x000000d9ffd9723e */ /* 0x000fe200048060ff */
[----:B---3--:R-:W3:Y:S01]  /*c580*/  LDL.LU R225, [R1+0x8] ;  /* 0x0000080001e17983 */ /* 0x008ee20000300800 */
[----:B------:R-:W-:-:S03]  /*c590*/  FMUL R218, R218, UR20 ;  /* 0x00000014dada7c20 */ /* 0x000fc60008400000 */
[----:B------:R-:W4:Y:S04]  /*c5a0*/  LDL.LU R224, [R1+0x4] ;  /* 0x0000040001e07983 */ /* 0x000f280000300800 */
[----:B------:R-:W3:Y:S01]  /*c5b0*/  LDL.LU R222, [R1] ;  /* 0x0000000001de7983 */ /* 0x000ee20000300800 */
[----:B0-----:R-:W-:Y:S01]  /*c5c0*/  F2FP.SATFINITE.E5M2.F32.PACK_AB_MERGE_C R29, RZ, R218, RZ ;  /* 0x000000daff1d723e */ /* 0x001fe200048060ff */
[----:B------:R-:W-:Y:S01]  /*c5d0*/  FMUL R216, R216, UR20 ;  /* 0x00000014d8d87c20 */ /* 0x000fe20008400000 */
[----:B------:R-:W-:Y:S01]  /*c5e0*/  FMUL R215, R215, UR20 ;  /* 0x00000014d7d77c20 */ /* 0x000fe20008400000 */
[----:B------:R0:W-:Y:S01]  /*c5f0*/  @!P3 STG.E.U8 desc[UR16][R26.64+0x8], R33 ;  /* 0x000008211a00b986 */ /* 0x0001e2000c101110 */
[----:B------:R-:W-:Y:S01]  /*c600*/  ISETP.LT.OR P3, PT, R35, 0x11, !P0 ;  /* 0x000000112300780c */ /* 0x000fe20004761670 */
[----:B------:R-:W-:Y:S01]  /*c610*/  FMUL R213, R213, UR20 ;  /* 0x00000014d5d57c20 */ /* 0x000fe20008400000 */
[----:B------:R-:W-:Y:S01]  /*c620*/  F2FP.SATFINITE.E5M2.F32.PACK_AB_MERGE_C R31, RZ, R216, RZ ;  /* 0x000000d8ff1f723e */ /* 0x000fe200048060ff */
[----:B------:R-:W-:Y:S01]  /*c630*/  @!P4 STG.E.U8 desc[UR16][R26.64+0x9], R219 ;  /* 0x000009db1a00c986 */ /* 0x000fe2000c101110 */
[C---:B------:R-:W-:Y:S01]  /*c640*/  ISETP.LT.OR P4, PT, R35.reuse, 0x12, !P0 ;  /* 0x000000122300780c */ /* 0x040fe20004781670 */
[----:B------:R-:W-:Y:S01]  /*c650*/  FMUL R214, R214, UR20 ;  /* 0x00000014d6d67c20 */ /* 0x000fe20008400000 */
[----:B------:R-:W-:Y:S01]  /*c660*/  F2FP.SATFINITE.E5M2.F32.PACK_AB_MERGE_C R215, RZ, R215, RZ ;  /* 0x000000d7ffd7723e */ /* 0x000fe200048060ff */
[----:B------:R-:W-:Y:S01]  /*c670*/  @!P6 STG.E.U8 desc[UR16][R24.64+0x11], R217 ;  /* 0x000011d91800e986 */ /* 0x000fe2000c101110 */
[C---:B------:R-:W-:Y:S01]  /*c680*/  ISETP.LT.OR P6, PT, R35.reuse, 0x1a, !P1 ;  /* 0x0000001a2300780c */ /* 0x040fe20004fc1670 */
[----:B------:R-:W-:Y:S01]  /*c690*/  FMUL R212, R212, UR20 ;  /* 0x00000014d4d47c20 */ /* 0x000fe20008400000 */
[----:B------:R-:W-:Y:S01]  /*c6a0*/  F2FP.SATFINITE.E5M2.F32.PACK_AB_MERGE_C R213, RZ, R213, RZ ;  /* 0x000000d5ffd5723e */ /* 0x000fe200048060ff */
[----:B------:R1:W-:Y:S01]  /*c6b0*/  @!P5 STG.E.U8 desc[UR16][R24.64+0x10], R29 ;  /* 0x0000101d1800d986 */ /* 0x0003e2000c101110 */
[----:B------:R-:W-:Y:S01]  /*c6c0*/  ISETP.LT.OR P5, PT, R35, 0x19, !P1 ;  /* 0x000000192300780c */ /* 0x000fe20004fa1670 */
[----:B------:R-:W-:Y:S01]  /*c6d0*/  FMUL R211, R211, UR20 ;  /* 0x00000014d3d37c20 */ /* 0x000fe20008400000 */
[----:B------:R-:W-:Y:S01]  /*c6e0*/  FMUL R209, R209, UR20 ;  /* 0x00000014d1d17c20 */ /* 0x000fe20008400000 */
[----:B------:R1:W-:Y:S01]  /*c6f0*/  @!P3 STG.E.U8 desc[UR16][R26.64+0x10], R31 ;  /* 0x0000101f1a00b986 */ /* 0x0003e2000c101110 */
[C---:B------:R-:W-:Y:S01]  /*c700*/  ISETP.LT.OR P3, PT, R35.reuse, 0x19, !P0 ;  /* 0x000000192300780c */ /* 0x040fe20004761670 */
[----:B------:R-:W-:Y:S01]  /*c710*/  FMUL R210, R210, UR20 ;  /* 0x00000014d2d27c20 */ /* 0x000fe20008400000 */
[----:B0-----:R-:W-:Y:S01]  /*c720*/  F2FP.SATFINITE.E5M2.F32.PACK_AB_MERGE_C R33, RZ, R212, RZ ;  /* 0x000000d4ff21723e */ /* 0x001fe200048060ff */
[----:B------:R-:W-:Y:S01]  /*c730*/  @!P4 STG.E.U8 desc[UR16][R26.64+0x11], R215 ;  /* 0x000011d71a00c986 */ /* 0x000fe2000c101110 */
[C---:B------:R-:W-:Y:S01]  /*c740*/  ISETP.LT.OR P4, PT, R35.reuse, 0x1a, !P0 ;  /* 0x0000001a2300780c */ /* 0x040fe20004781670 */
[----:B------:R-:W-:Y:S01]  /*c750*/  FMUL R208, R208, UR20 ;  /* 0x00000014d0d07c20 */ /* 0x000fe20008400000 */
[----:B------:R-:W-:Y:S01]  /*c760*/  F2FP.SATFINITE.E5M2.F32.PACK_AB_MERGE_C R211, RZ, R211, RZ ;  /* 0x000000d3ffd3723e */ /* 0x000fe200048060ff */
[----:B------:R-:W-:Y:S01]  /*c770*/  @!P6 STG.E.U8 desc[UR16][R24.64+0x19], R213 ;  /* 0x000019d51800e986 */ /* 0x000fe2000c101110 */
[----:B------:R-:W-:Y:S01]  /*c780*/  ISETP.LT.OR P6, PT, R35, 0x22, !P1 ;  /* 0x000000222300780c */ /* 0x000fe20004fc1670 */
[----:B------:R-:W-:Y:S01]  /*c790*/  FMUL R207, R207, UR20 ;  /* 0x00000014cfcf7c20 */ /* 0x000fe20008400000 */
[----:B-1----:R-:W-:Y:S01]  /*c7a0*/  F2FP.SATFINITE.E5M2.F32.PACK_AB_MERGE_C R29, RZ, R214, RZ ;  /* 0x000000d6ff1d723e */ /* 0x002fe200048060ff */
[----:B------:R-:W-:Y:S01]  /*c7b0*/  FMUL R205, R205, UR20 ;  /* 0x00000014cdcd7c20 */ /* 0x000fe20008400000 */
[----:B------:R-:W-:Y:S01]  /*c7c0*/  F2FP.SATFINITE.E5M2.F32.PACK_AB_MERGE_C R209, RZ, R209, RZ ;  /* 0x000000d1ffd1723e */ /* 0x000fe200048060ff */
[----:B------:R-:W-:Y:S01]  /*c7d0*/  FMUL R206, R206, UR20 ;  /* 0x00000014cece7c20 */ /* 0x000fe20008400000 */
[----:B------:R-:W-:Y:S01]  /*c7e0*/  F2FP.SATFINITE.E5M2.F32.PACK_AB_MERGE_C R31, RZ, R208, RZ ;  /* 0x000000d0ff1f723e */ /* 0x000fe200048060ff */
[----:B------:R0:W-:Y:S01]  /*c7f0*/  @!P5 STG.E.U8 desc[UR16][R24.64+0x18], R29 ;  /* 0x0000181d1800d986 */ /* 0x0001e2000c101110 */
[C---:B------:R-:W-:Y:S01]  /*c800*/  ISETP.LT.OR P5, PT, R35.reuse, 0x21, !P1 ;  /* 0x000000212300780c */ /* 0x040fe20004fa1670 */
[----:B------:R-:W-:Y:S01]  /*c810*/  FMUL R204, R204, UR20 ;  /* 0x00000014cccc7c20 */ /* 0x000fe20008400000 */
[----:B------:R-:W-:Y:S01]  /*c820*/  F2FP.SATFINITE.E5M2.F32.PACK_AB_MERGE_C R207, RZ, R207, RZ ;  /* 0x000000cfffcf723e */ /* 0x000fe200048060ff */
[----:B------:R1:W-:Y:S01]  /*c830*/  @!P3 STG.E.U8 desc[UR16][R26.64+0x18], R33 ;  /* 0x000018211a00b986 */ /* 0x0003e2000c101110 */
[----:B------:R-:W-:Y:S01]  /*c840*/  ISETP.LT.OR P3, PT, R35, 0x21, !P0 ;  /* 0x000000212300780c */ /* 0x000fe20004761670 */
[----:B------:R-:W-:Y:S01]  /*c850*/  FMUL R203, R203, UR20 ;  /* 0x00000014cbcb7c20 */ /* 0x000fe20008400000 */
[----:B------:R-:W-:Y:S01]  /*c860*/  F2FP.SATFINITE.E5M2.F32.PACK_AB_MERGE_C R205, RZ, R205, RZ ;  /* 0x000000cdffcd723e */ /* 0x000fe200048060ff */
[----:B------:R-:W-:Y:S01]  /*c870*/  @!P4 STG.E.U8 desc[UR16][R26.64+0x19], R211 ;  /* 0x000019d31a00c986 */ /* 0x000fe2000c101110 */
[----:B------:R-:W-:Y:S01]  /*c880*/  ISETP.LT.OR P4, PT, R35, 0x22, !P0 ;  /* 0x000000222300780c */ /* 0x000fe20004781670 */
[----:B------:R-:W-:Y:S01]  /*c890*/  FMUL R201, R201, UR20 ;  /* 0x00000014c9c97c20 */ /* 0x000fe20008400000 */
[----:B------:R-:W-:Y:S01]  /*c8a0*/  F2FP.SATFINITE.E5M2.F32.PACK_AB_MERGE_C R203, RZ, R203, RZ ;  /* 0x000000cbffcb723e */ /* 0x000fe200048060ff */
[----:B------:R-:W-:Y:S01]  /*c8b0*/  @!P6 STG.E.U8 desc[UR16][R24.64+0x21], R209 ;  /* 0x000021d11800e986 */ /* 0x000fe2000c101110 */
[----:B------:R-:W-:Y:S01]  /*c8c0*/  ISETP.LT.OR P6, PT, R35, 0x2a, !P1 ;  /* 0x0000002a2300780c */ /* 0x000fe20004fc1670 */
[----:B------:R-:W-:Y:S01]  /*c8d0*/  FMUL R202, R202, UR20 ;  /* 0x00000014caca7c20 */ /* 0x000fe20008400000 */
[----:B0-----:R-:W-:Y:S01]  /*c8e0*/  F2FP.SATFINITE.E5M2.F32.PACK_AB_MERGE_C R29, RZ, R210, RZ ;  /* 0x000000d2ff1d723e */ /* 0x001fe200048060ff */
[----:B------:R-:W-:Y:S01]  /*c8f0*/  FMUL R200, R200, UR20 ;  /* 0x00000014c8c87c20 */ /* 0x000fe20008400000 */
[----:B-1----:R-:W-:Y:S01]  /*c900*/  F2FP.SATFINITE.E5M2.F32.PACK_AB_MERGE_C R33, RZ, R204, RZ ;  /* 0x000000ccff21723e */ /* 0x002fe200048060ff */
[----:B------:R-:W-:Y:S01]  /*c910*/  FMUL R199, R199, UR20 ;  /* 0x00000014c7c77c20 */ /* 0x000fe20008400000 */
[----:B------:R-:W-:Y:S01]  /*c920*/  F2FP.SATFINITE.E5M2.F32.PACK_AB_MERGE_C R201, RZ, R201, RZ ;  /* 0x000000c9ffc9723e */ /* 0x000fe200048060ff */
[----:B------:R0:W-:Y:S01]  /*c930*/  @!P5 STG.E.U8 desc[UR16][R24.64+0x20], R29 ;  /* 0x0000201d1800d986 */ /* 0x0001e2000c101110 */
[----:B------:R-:W-:Y:S01]  /*c940*/  ISETP.LT.OR P5, PT, R35, 0x29, !P1 ;  /* 0x000000292300780c */ /* 0x000fe20004fa1670 */
[----:B------:R-:W-:Y:S01]  /*c950*/  FMUL R197, R197, UR20 ;  /* 0x00000014c5c57c20 */ /* 0x000fe20008400000 */
[----:B------:R-:W-:Y:S01]  /*c960*/  F2FP.SATFINITE.E5M2.F32.PACK_AB_MERGE_C R199, RZ, R199, RZ ;  /* 0x000000c7ffc7723e */ /* 0x000fe200048060ff */
[----:B------:R1:W-:Y:S01]  /*c970*/  @!P3 STG.E.U8 desc[UR16][R26.64+0x20], R31 ;  /* 0x0000201f1a00b986 */ /* 0x0003e2000c101110 */
[C---:B------:R-:W-:Y:S01]  /*c980*/  ISETP.LT.OR P3, PT, R35.reuse, 0x29, !P0 ;  /* 0x000000292300780c */ /* 0x040fe20004761670 */
[----:B------:R-:W-:Y:S01]  /*c990*/  FMUL R198, R198, UR20 ;  /* 0x00000014c6c67c20 */ /* 0x000fe20008400000 */
[----:B------:R-:W-:Y:S01]  /*c9a0*/  F2FP.SATFINITE.E5M2.F32.PACK_AB_MERGE_C R197, RZ, R197, RZ ;  /* 0x000000c5ffc5723e */ /* 0x000fe200048060ff */
[----:B------:R-:W-:Y:S01]  /*c9b0*/  @!P4 STG.E.U8 desc[UR16][R26.64+0x21], R207 ;  /* 0x000021cf1a00c986 */ /* 0x000fe2000c101110 */
[----:B------:R-:W-:Y:S01]  /*c9c0*/  ISETP.LT.OR P4, PT, R35, 0x2a, !P0 ;  /* 0x0000002a2300780c */ /* 0x000fe20004781670 */
[----:B------:R-:W-:Y:S01]  /*c9d0*/  FMUL R196, R196, UR20 ;  /* 0x00000014c4c47c20 */ /* 0x000fe20008400000 */
[----:B------:R-:W-:Y:S01]  /*c9e0*/  FMUL R195, R195, UR20 ;  /* 0x00000014c3c37c20 */ /* 0x000fe20008400000 */
        /* <DEDUP_REMOVED lines=27> */
[----:B------:R-:W-:Y:S01]  /*cba0*/  FMUL R186, R186, UR20 ;  /* 0x00000014baba7c20 */ /* 0x000fe20008400000 */
        /* <DEDUP_REMOVED lines=156> */
[----:B-----5:R-:W-:Y:S01]  /*d570*/  FMUL R0, R0, UR20 ;  /* 0x0000001400007c20 */ /* 0x020fe20008400000 */
[----:B-1----:R-:W-:Y:S01]  /*d580*/  F2FP.SATFINITE.E5M2.F32.PACK_AB_MERGE_C R33, RZ, R164, RZ ;  /* 0x000000a4ff21723e */ /* 0x002fe200048060ff */
        /* <DEDUP_REMOVED lines=9> */
[----:B------:R-:W-:Y:S01]  /*d620*/  FMUL R4, R4, UR20 ;  /* 0x0000001404047c20 */ /* 0x000fe20008400000 */
[----:B------:R-:W-:Y:S01]  /*d630*/  @!P4 STG.E.U8 desc[UR16][R26.64+0x71], R167 ;  /* 0x000071a71a00c986 */ /* 0x000fe2000c101110 */
[----:B------:R-:W-:-:S03]  /*d640*/  ISETP.LT.OR P4, PT, R35, 0x7a, !P0 ;  /* 0x0000007a2300780c */ /* 0x000fc60004781670 */
[----:B------:R-:W-:Y:S01]  /*d650*/  @!P6 STG.E.U8 desc[UR16][R24.64+0x79], R165 ;  /* 0x000079a51800e986 */ /* 0x000fe2000c101110 */
[----:B------:R-:W-:Y:S02]  /*d660*/  ISETP.LT.OR P6, PT, R35, 0x82, !P1 ;  /* 0x000000822300780c */ /* 0x000fe40004fc1670 */
[----:B0-----:R-:W-:Y:S01]  /*d670*/  F2FP.SATFINITE.E5M2.F32.PACK_AB_MERGE_C R29, RZ, R166, RZ ;  /* 0x000000a6ff1d723e */ /* 0x001fe200048060ff */
[----:B------:R-:W4:Y:S01]  /*d680*/  LDL.LU R220, [R1+0x14] ;  /* 0x0000140001dc7983 */ /* 0x000f220000300800 */
[----:B-1----:R-:W-:-:S03]  /*d690*/  F2FP.SATFINITE.E5M2.F32.PACK_AB_MERGE_C R31, RZ, R160, RZ ;  /* 0x000000a0ff1f723e */ /* 0x002fc600048060ff */
[----:B------:R0:W-:Y:S01]  /*d6a0*/  @!P5 STG.E.U8 desc[UR16][R24.64+0x78], R29 ;  /* 0x0000781d1800d986 */ /* 0x0001e2000c101110 */
[----:B------:R-:W-:-:S03]  /*d6b0*/  ISETP.LT.OR P5, PT, R35, 0x81, !P1 ;  /* 0x000000812300780c */ /* 0x000fc60004fa1670 */
[----:B------:R1:W-:Y:S01]  /*d6c0*/  @!P3 STG.E.U8 desc[UR16][R26.64+0x78], R33 ;  /* 0x000078211a00b986 */ /* 0x0003e2000c101110 */
[----:B------:R-:W-:-:S03]  /*d6d0*/  ISETP.LT.OR P3, PT, R35, 0x81, !P0 ;  /* 0x000000812300780c */ /* 0x000fc60004761670 */
        /* <DEDUP_REMOVED lines=26> */
[----:B0-----:R-:W-:Y:S02]  /*d880*/  F2FP.SATFINITE.E5M2.F32.PACK_AB_MERGE_C R29, RZ, R154, RZ ;  /* 0x0000009aff1d723e */ /* 0x001fe400048060ff */
[----:B-1----:R-:W-:-:S03]  /*d890*/  F2FP.SATFINITE.E5M2.F32.PACK_AB_MERGE_C R33, RZ, R20, RZ ;  /* 0x00000014ff21723e */ /* 0x002fc600048060ff */
[----:B------:R0:W-:Y:S01]  /*d8a0*/  @!P5 STG.E.U8 desc[UR16][R24.64+0x90], R29 ;  /* 0x0000901d1800d986 */ /* 0x0001e2000c101110 */
[----:B------:R-:W-:-:S03]  /*d8b0*/  ISETP.LT.OR P5, PT, R35, 0x99, !P1 ;  /* 0x000000992300780c */ /* 0x000fc60004fa1670 */
[----:B------:R-:W-:Y:S01]  /*d8c0*/  @!P3 STG.E.U8 desc[UR16][R26.64+0x90], R31 ;  /* 0x0000901f1a00b986 */ /* 0x000fe2000c101110 */
[----:B------:R-:W-:-:S03]  /*d8d0*/  ISETP.LT.OR P3, PT, R35, 0x99, !P0 ;  /* 0x000000992300780c */ /* 0x000fc60004761670 */
[----:B------:R1:W-:Y:S01]  /*d8e0*/  @!P4 STG.E.U8 desc[UR16][R26.64+0x91], R23 ;  /* 0x000091171a00c986 */ /* 0x0003e2000c101110 */
[----:B------:R-:W-:-:S03]  /*d8f0*/  ISETP.LT.OR P4, PT, R35, 0x9a, !P0 ;  /* 0x0000009a2300780c */ /* 0x000fc60004781670 */
[----:B------:R2:W-:Y:S01]  /*d900*/  @!P6 STG.E.U8 desc[UR16][R24.64+0x99], R21 ;  /* 0x000099151800e986 */ /* 0x0005e2000c101110 */
[----:B------:R-:W-:Y:S02]  /*d910*/  ISETP.LT.OR P6, PT, R35, 0xa2, !P1 ;  /* 0x000000a22300780c */ /* 0x000fe40004fc1670 */
[----:B0-----:R-:W-:-:S05]  /*d920*/  F2FP.SATFINITE.E5M2.F32.PACK_AB_MERGE_C R29, RZ, R22, RZ ;  /* 0x00000016ff1d723e */ /* 0x001fca00048060ff */
[----:B------:R-:W-:Y:S01]  /*d930*/  @!P5 STG.E.U8 desc[UR16][R24.64+0x98], R29 ;  /* 0x0000981d1800d986 */ /* 0x000fe2000c101110 */
[C---:B------:R-:W-:Y:S02]  /*d940*/  ISETP.LT.OR P5, PT, R35.reuse, 0xa1, !P1 ;  /* 0x000000a12300780c */ /* 0x040fe40004fa1670 */
[----:B-1----:R-:W-:Y:S01]  /*d950*/  F2FP.SATFINITE.E5M2.F32.PACK_AB_MERGE_C R23, RZ, R18, RZ ;  /* 0x00000012ff17723e */ /* 0x002fe200048060ff */
[----:B------:R-:W-:Y:S01]  /*d960*/  @!P3 STG.E.U8 desc[UR16][R26.64+0x98], R33 ;  /* 0x000098211a00b986 */ /* 0x000fe2000c101110 */
[C---:B------:R-:W-:Y:S02]  /*d970*/  ISETP.LT.OR P3, PT, R35.reuse, 0xa1, !P0 ;  /* 0x000000a12300780c */ /* 0x040fe40004761670 */
[----:B--2---:R-:W-:Y:S01]  /*d980*/  F2FP.SATFINITE.E5M2.F32.PACK_AB_MERGE_C R21, RZ, R16, RZ ;  /* 0x00000010ff15723e */ /* 0x004fe200048060ff */
[----:B------:R0:W-:Y:S01]  /*d990*/  @!P4 STG.E.U8 desc[UR16][R26.64+0x99], R19 ;  /* 0x000099131a00c986 */ /* 0x0001e2000c101110 */
[----:B------:R-:W-:-:S03]  /*d9a0*/  ISETP.LT.OR P4, PT, R35, 0xa2, !P0 ;  /* 0x000000a22300780c */ /* 0x000fc60004781670 */
[----:B------:R1:W-:Y:S01]  /*d9b0*/  @!P6 STG.E.U8 desc[UR16][R24.64+0xa1], R17 ;  /* 0x0000a1111800e986 */ /* 0x0003e2000c101110 */
[----:B------:R-:W-:-:S03]  /*d9c0*/  ISETP.LT.OR P6, PT, R35, 0xaa, !P1 ;  /* 0x000000aa2300780c */ /* 0x000fc60004fc1670 */
[----:B------:R-:W-:Y:S01]  /*d9d0*/  @!P5 STG.E.U8 desc[UR16][R24.64+0xa0], R23 ;  /* 0x0000a0171800d986 */ /* 0x000fe2000c101110 */
[----:B------:R-:W-:-:S03]  /*d9e0*/  ISETP.LT.OR P5, PT, R35, 0xa9, !P1 ;  /* 0x000000a92300780c */ /* 0x000fc60004fa1670 */
[----:B------:R-:W-:Y:S01]  /*d9f0*/  @!P3 STG.E.U8 desc[UR16][R26.64+0xa0], R21 ;  /* 0x0000a0151a00b986 */ /* 0x000fe2000c101110 */
[C---:B------:R-:W-:Y:S02]  /*da00*/  ISETP.LT.OR P3, PT, R35.reuse, 0xa9, !P0 ;  /* 0x000000a92300780c */ /* 0x040fe40004761670 */
[----:B0-----:R-:W-:Y:S01]  /*da10*/  F2FP.SATFINITE.E5M2.F32.PACK_AB_MERGE_C R19, RZ, R14, RZ ;  /* 0x0000000eff13723e */ /* 0x001fe200048060ff */
[----:B------:R0:W-:Y:S01]  /*da20*/  @!P4 STG.E.U8 desc[UR16][R26.64+0xa1], R15 ;  /* 0x0000a10f1a00c986 */ /* 0x0001e2000c101110 */
[C---:B------:R-:W-:Y:S02]  /*da30*/  ISETP.LT.OR P4, PT, R35.reuse, 0xaa, !P0 ;  /* 0x000000aa2300780c */ /* 0x040fe40004781670 */
[----:B-1----:R-:W-:Y:S01]  /*da40*/  F2FP.SATFINITE.E5M2.F32.PACK_AB_MERGE_C R17, RZ, R12, RZ ;  /* 0x0000000cff11723e */ /* 0x002fe200048060ff */
        /* <DEDUP_REMOVED lines=15> */
[----:B0-----:R-:W-:Y:S02]  /*db40*/  F2FP.SATFINITE.E5M2.F32.PACK_AB_MERGE_C R11, RZ, R6, RZ ;  /* 0x00000006ff0b723e */ /* 0x001fe400048060ff */
[C---:B------:R-:W-:Y:S01]  /*db50*/  ISETP.LT.OR P3, PT, R35.reuse, 0xb9, !P0 ;  /* 0x000000b92300780c */ /* 0x040fe20004761670 */
[----:B------:R0:W-:Y:S01]  /*db60*/  @!P4 STG.E.U8 desc[UR16][R26.64+0xb1], R7 ;  /* 0x0000b1071a00c986 */ /* 0x0001e2000c101110 */
[----:B-1----:R-:W-:Y:S02]  /*db70*/  F2FP.SATFINITE.E5M2.F32.PACK_AB_MERGE_C R9, RZ, R4, RZ ;  /* 0x00000004ff09723e */ /* 0x002fe400048060ff */
[----:B------:R-:W-:Y:S01]  /*db80*/  ISETP.LT.OR P4, PT, R35, 0xba, !P0 ;  /* 0x000000ba2300780c */ /* 0x000fe20004781670 */
[----:B------:R1:W-:Y:S04]  /*db90*/  @!P6 STG.E.U8 desc[UR16][R24.64+0xb9], R5 ;  /* 0x0000b9051800e986 */ /* 0x0003e8000c101110 */
[----:B------:R2:W-:Y:S01]  /*dba0*/  @!P5 STG.E.U8 desc[UR16][R24.64+0xb8], R11 ;  /* 0x0000b80b1800d986 */ /* 0x0005e2000c101110 */
[----:B------:R-:W-:Y:S01]  /*dbb0*/  FMUL R4, R227, UR20 ;  /* 0x00000014e3047c20 */ /* 0x000fe20008400000 */
[----:B------:R-:W-:-:S02]  /*dbc0*/  ISETP.LT.OR P5, PT, R35, 0xc1, !P1 ;  /* 0x000000c12300780c */ /* 0x000fc40004fa1670 */
[----:B0-----:R-:W-:Y:S02]  /*dbd0*/  F2FP.SATFINITE.E5M2.F32.PACK_AB_MERGE_C R7, RZ, R3, RZ ;  /* 0x00000003ff07723e */ /* 0x001fe400048060ff */
[----:B-1----:R-:W-:Y:S01]  /*dbe0*/  F2FP.SATFINITE.E5M2.F32.PACK_AB_MERGE_C R5, RZ, R0, RZ ;  /* 0x00000000ff05723e */ /* 0x002fe200048060ff */
[----:B---3--:R-:W-:Y:S01]  /*dbf0*/  FMUL R0, R222, UR20 ;  /* 0x00000014de007c20 */ /* 0x008fe20008400000 */
[----:B------:R-:W-:Y:S01]  /*dc00*/  ISETP.LT.OR P6, PT, R35, 0xc2, !P1 ;  /* 0x000000c22300780c */ /* 0x000fe20004fc1670 */
[----:B------:R-:W3:Y:S01]  /*dc10*/  LDL.LU R222, [R1+0x20] ;  /* 0x0000200001de7983 */ /* 0x000ee20000300800 */
[----:B--2---:R-:W-:Y:S02]  /*dc20*/  F2FP.SATFINITE.E5M2.F32.PACK_AB_MERGE_C R11, RZ, R2, RZ ;  /* 0x00000002ff0b723e */ /* 0x004fe400048060ff */
[----:B------:R-:W-:Y:S01]  /*dc30*/  F2FP.SATFINITE.E5M2.F32.PACK_AB_MERGE_C R13, RZ, R0, RZ ;  /* 0x00000000ff0d723e */ /* 0x000fe200048060ff */
[----:B----4-:R-:W-:Y:S01]  /*dc40*/  FMUL R0, R224, UR20 ;  /* 0x00000014e0007c20 */ /* 0x010fe20008400000 */
[----:B------:R-:W-:Y:S01]  /*dc50*/  FMUL R2, R225, UR20 ;  /* 0x00000014e1027c20 */ /* 0x000fe20008400000 */
[----:B------:R-:W2:Y:S04]  /*dc60*/  LDL.LU R224, [R1+0x24] ;  /* 0x0000240001e07983 */ /* 0x000ea80000300800 */
[----:B------:R-:W4:Y:S01]  /*dc70*/  LDL.LU R225, [R1+0x28] ;  /* 0x0000280001e17983 */ /* 0x000f220000300800 */
[----:B------:R-:W-:-:S03]  /*dc80*/  FMUL R3, R226, UR20 ;  /* 0x00000014e2037c20 */ /* 0x000fc60008400000 */
[----:B------:R-:W4:Y:S04]  /*dc90*/  LDL.LU R226, [R1+0x2c] ;  /* 0x00002c0001e27983 */ /* 0x000f280000300800 */
[----:B------:R-:W4:Y:S04]  /*dca0*/  LDL.LU R227, [R1+0x30] ;  /* 0x0000300001e37983 */ /* 0x000f280000300800 */
[----:B------:R-:W-:Y:S01]  /*dcb0*/  @!P3 STG.E.U8 desc[UR16][R26.64+0xb8], R9 ;  /* 0x0000b8091a00b986 */ /* 0x000fe2000c101110 */
[----:B------:R-:W-:-:S03]  /*dcc0*/  ISETP.LT.OR P3, PT, R35, 0xc1, !P0 ;  /* 0x000000c12300780c */ /* 0x000fc60004761670 */
[----:B------:R0:W-:Y:S01]  /*dcd0*/  @!P4 STG.E.U8 desc[UR16][R26.64+0xb9], R7 ;  /* 0x0000b9071a00c986 */ /* 0x0001e2000c101110 */
[----:B------:R-:W-:-:S03]  /*dce0*/  ISETP.LT.OR P4, PT, R35, 0xc2, !P0 ;  /* 0x000000c22300780c */ /* 0x000fc60004781670 */
[----:B------:R-:W-:Y:S01]  /*dcf0*/  @!P5 STG.E.U8 desc[UR16][R24.64+0xc0], R11 ;  /* 0x0000c00b1800d986 */ /* 0x000fe2000c101110 */
[----:B------:R-:W-:-:S03]  /*dd00*/  ISETP.LT.OR P5, PT, R35, 0xc9, !P1 ;  /* 0x000000c92300780c */ /* 0x000fc60004fa1670 */
[----:B------:R1:W-:Y:S01]  /*dd10*/  @!P6 STG.E.U8 desc[UR16][R24.64+0xc1], R5 ;  /* 0x0000c1051800e986 */ /* 0x0003e2000c101110 */
[----:B0-----:R-:W-:-:S03]  /*dd20*/  F2FP.SATFINITE.E5M2.F32.PACK_AB_MERGE_C R7, RZ, R0, RZ ;  /* 0x00000000ff07723e */ /* 0x001fc600048060ff */
[----:B------:R-:W-:Y:S01]  /*dd30*/  @!P3 STG.E.U8 desc[UR16][R26.64+0xc0], R13 ;  /* 0x0000c00d1a00b986 */ /* 0x000fe2000c101110 */
[C---:B------:R-:W-:Y:S02]  /*dd40*/  ISETP.LT.OR P6, PT, R35.reuse, 0xca, !P1 ;  /* 0x000000ca2300780c */ /* 0x040fe40004fc1670 */
[----:B-1----:R-:W-:Y:S01]  /*dd50*/  F2FP.SATFINITE.E5M2.F32.PACK_AB_MERGE_C R5, RZ, R2, RZ ;  /* 0x00000002ff05723e */ /* 0x002fe200048060ff */
[----:B------:R0:W-:Y:S01]  /*dd60*/  @!P4 STG.E.U8 desc[UR16][R26.64+0xc1], R7 ;  /* 0x0000c1071a00c986 */ /* 0x0001e2000c101110 */
[C---:B------:R-:W-:Y:S02]  /*dd70*/  ISETP.LT.OR P3, PT, R35.reuse, 0xc9, !P0 ;  /* 0x000000c92300780c */ /* 0x040fe40004761670 */
[C---:B------:R-:W-:Y:S01]  /*dd80*/  ISETP.LT.OR P4, PT, R35.reuse, 0xca, !P0 ;  /* 0x000000ca2300780c */ /* 0x040fe20004781670 */
[----:B------:R1:W-:Y:S01]  /*dd90*/  @!P5 STG.E.U8 desc[UR16][R24.64+0xc8], R5 ;  /* 0x0000c8051800d986 */ /* 0x0003e2000c101110 */
[----:B------:R-:W-:Y:S02]  /*dda0*/  ISETP.LT.OR P5, PT, R35, 0xd1, !P1 ;  /* 0x000000d12300780c */ /* 0x000fe40004fa1670 */
[----:B------:R-:W-:-:S02]  /*ddb0*/  F2FP.SATFINITE.E5M2.F32.PACK_AB_MERGE_C R9, RZ, R3, RZ ;  /* 0x00000003ff09723e */ /* 0x000fc400048060ff */
[----:B------:R-:W-:-:S03]  /*ddc0*/  F2FP.SATFINITE.E5M2.F32.PACK_AB_MERGE_C R11, RZ, R4, RZ ;  /* 0x00000004ff0b723e */ /* 0x000fc600048060ff */
[----:B------:R1:W-:Y:S04]  /*ddd0*/  @!P6 STG.E.U8 desc[UR16][R24.64+0xc9], R9 ;  /* 0x0000c9091800e986 */ /* 0x0003e8000c101110 */
[----:B------:R-:W-:Y:S01]  /*dde0*/  @!P3 STG.E.U8 desc[UR16][R26.64+0xc8], R11 ;  /* 0x0000c80b1a00b986 */ /* 0x000fe2000c101110 */
[----:B------:R-:W-:-:S03]  /*ddf0*/  FMUL R0, R220, UR20 ;  /* 0x00000014dc007c20 */ /* 0x000fc60008400000 */
[----:B------:R-:W4:Y:S02]  /*de00*/  LDL.LU R220, [R1+0x34] ;  /* 0x0000340001dc7983 */ /* 0x000f240000300800 */
[----:B0-----:R-:W-:Y:S01]  /*de10*/  F2FP.SATFINITE.E5M2.F32.PACK_AB_MERGE_C R7, RZ, R0, RZ ;  /* 0x00000000ff07723e */ /* 0x001fe200048060ff */
[----:B------:R-:W-:Y:S02]  /*de20*/  FMUL R2, R221, UR20 ;  /* 0x00000014dd027c20 */ /* 0x000fe40008400000 */
[----:B------:R-:W4:Y:S03]  /*de30*/  LDL.LU R221, [R1+0x38] ;  /* 0x0000380001dd7983 */ /* 0x000f260000300800 */
[----:B-1----:R-:W-:Y:S01]  /*de40*/  F2FP.SATFINITE.E5M2.F32.PACK_AB_MERGE_C R5, RZ, R2, RZ ;  /* 0x00000002ff05723e */ /* 0x002fe200048060ff */
[----:B------:R-:W-:Y:S04]  /*de50*/  @!P4 STG.E.U8 desc[UR16][R26.64+0xc9], R7 ;  /* 0x0000c9071a00c986 */ /* 0x000fe8000c101110 */
[----:B------:R0:W-:Y:S01]  /*de60*/  @!P5 STG.E.U8 desc[UR16][R24.64+0xd0], R5 ;  /* 0x0000d0051800d986 */ /* 0x0001e2000c101110 */
[----:B------:R-:W-:-:S03]  /*de70*/  FMUL R3, R223, UR20 ;  /* 0x00000014df037c20 */ /* 0x000fc60008400000 */
[----:B------:R-:W4:Y:S02]  /*de80*/  LDL.LU R223, [R1+0x3c] ;  /* 0x00003c0001df7983 */ /* 0x000f240000300800 */
[----:B------:R-:W-:Y:S01]  /*de90*/  F2FP.SATFINITE.E5M2.F32.PACK_AB_MERGE_C R9, RZ, R3, RZ ;  /* 0x00000003ff09723e */ /* 0x000fe200048060ff */
[----:B---3--:R-:W-:Y:S02]  /*dea0*/  FMUL R0, R222, UR20 ;  /* 0x00000014de007c20 */ /* 0x008fe40008400000 */
[----:B------:R-:W3:Y:S03]  /*deb0*/  LDL.LU R222, [R1+0x40] ;  /* 0x0000400001de7983 */ /* 0x000ee60000300800 */
[----:B------:R-:W-:Y:S01]  /*dec0*/  F2FP.SATFINITE.E5M2.F32.PACK_AB_MERGE_C R13, RZ, R0, RZ ;  /* 0x00000000ff0d723e */ /* 0x000fe200048060ff */
[----:B--2---:R-:W-:Y:S02]  /*ded0*/  FMUL R2, R224, UR20 ;  /* 0x00000014e0027c20 */ /* 0x004fe40008400000 */
[----:B------:R-:W2:Y:S01]  /*dee0*/  LDL.LU R224, [R1+0x44] ;  /* 0x0000440001e07983 */ /* 0x000ea20000300800 */
[----:B----4-:R-:W-:-:S03]  /*def0*/  FMUL R0, R225, UR20 ;  /* 0x00000014e1007c20 */ /* 0x010fc60008400000 */
[----:B------:R-:W4:Y:S01]  /*df00*/  LDL.LU R225, [R1+0x48] ;  /* 0x0000480001e17983 */ /* 0x000f220000300800 */
[----:B------:R-:W-:Y:S01]  /*df10*/  FMUL R3, R226, UR20 ;  /* 0x00000014e2037c20 */ /* 0x000fe20008400000 */
[----:B0-----:R-:W-:Y:S02]  /*df20*/  F2FP.SATFINITE.E5M2.F32.PACK_AB_MERGE_C R5, RZ, R0, RZ ;  /* 0x00000000ff05723e */ /* 0x001fe400048060ff */
[----:B------:R-:W4:Y:S01]  /*df30*/  LDL.LU R226, [R1+0x4c] ;  /* 0x00004c0001e27983 */ /* 0x000f220000300800 */
[----:B------:R-:W-:-:S03]  /*df40*/  FMUL R0, R227, UR20 ;  /* 0x00000014e3007c20 */ /* 0x000fc60008400000 */
[----:B------:R-:W4:Y:S01]  /*df50*/  LDL.LU R227, [R1+0x50] ;  /* 0x0000500001e37983 */ /* 0x000f220000300800 */
[C---:B------:R-:W-:Y:S02]  /*df60*/  ISETP.LT.OR P6, PT, R35.reuse, 0xd2, !P1 ;  /* 0x000000d22300780c */ /* 0x040fe40004fc1670 */
[C---:B------:R-:W-:Y:S01]  /*df70*/  ISETP.LT.OR P4, PT, R35.reuse, 0xd2, !P0 ;  /* 0x000000d22300780c */ /* 0x040fe20004781670 */
[----:B------:R-:W4:Y:S01]  /*df80*/  LDL.LU R218, [R1+0x54] ;  /* 0x0000540001da7983 */ /* 0x000f220000300800 */
[C---:B------:R-:W-:Y:S02]  /*df90*/  ISETP.LT.OR P3, PT, R35.reuse, 0xd1, !P0 ;  /* 0x000000d12300780c */ /* 0x040fe40004761670 */
[----:B------:R-:W-:Y:S02]  /*dfa0*/  ISETP.LT.OR P5, PT, R35, 0xd9, !P1 ;  /* 0x000000d92300780c */ /* 0x000fe40004fa1670 */
[----:B------:R-:W-:Y:S02]  /*dfb0*/  F2FP.SATFINITE.E5M2.F32.PACK_AB_MERGE_C R7, RZ, R2, RZ ;  /* 0x00000002ff07723e */ /* 0x000fe400048060ff */
[----:B------:R-:W-:-:S03]  /*dfc0*/  F2FP.SATFINITE.E5M2.F32.PACK_AB_MERGE_C R11, RZ, R0, RZ ;  /* 0x00000000ff0b723e */ /* 0x000fc600048060ff */
[----:B------:R0:W-:Y:S01]  /*dfd0*/  @!P6 STG.E.U8 desc[UR16][R24.64+0xd1], R9 ;  /* 0x0000d1091800e986 */ /* 0x0001e2000c101110 */
[----:B------:R-:W-:-:S03]  /*dfe0*/  ISETP.LT.OR P6, PT, R35, 0xda, !P1 ;  /* 0x000000da2300780c */ /* 0x000fc60004fc1670 */
[----:B------:R-:W-:Y:S01]  /*dff0*/  @!P4 STG.E.U8 desc[UR16][R26.64+0xd1], R7 ;  /* 0x0000d1071a00c986 */ /* 0x000fe2000c101110 */
[----:B------:R-:W-:-:S03]  /*e000*/  ISETP.LT.OR P4, PT, R35, 0xda, !P0 ;  /* 0x000000da2300780c */ /* 0x000fc60004781670 */
[----:B------:R-:W-:Y:S01]  /*e010*/  @!P3 STG.E.U8 desc[UR16][R26.64+0xd0], R13 ;  /* 0x0000d00d1a00b986 */ /* 0x000fe2000c101110 */
[----:B0-----:R-:W-:-:S03]  /*e020*/  F2FP.SATFINITE.E5M2.F32.PACK_AB_MERGE_C R9, RZ, R3, RZ ;  /* 0x00000003ff09723e */ /* 0x001fc600048060ff */
[----:B------:R0:W-:Y:S04]  /*e030*/  @!P5 STG.E.U8 desc[UR16][R24.64+0xd8], R5 ;  /* 0x0000d8051800d986 */ /* 0x0001e8000c101110 */
[----:B------:R1:W-:Y:S01]  /*e040*/  @!P6 STG.E.U8 desc[UR16][R24.64+0xd9], R9 ;  /* 0x0000d9091800e986 */ /* 0x0003e2000c101110 */
[----:B------:R-:W-:-:S03]  /*e050*/  FMUL R0, R220, UR20 ;  /* 0x00000014dc007c20 */ /* 0x000fc60008400000 */
[----:B------:R-:W4:Y:S02]  /*e060*/  LDL.LU R220, [R1+0x58] ;  /* 0x0000580001dc7983 */ /* 0x000f240000300800 */
[----:B0-----:R-:W-:Y:S01]  /*e070*/  F2FP.SATFINITE.E5M2.F32.PACK_AB_MERGE_C R5, RZ, R0, RZ ;  /* 0x00000000ff05723e */ /* 0x001fe200048060ff */
[----:B------:R-:W-:Y:S02]  /*e080*/  FMUL R2, R221, UR20 ;  /* 0x00000014dd027c20 */ /* 0x000fe40008400000 */
[----:B------:R-:W4:Y:S03]  /*e090*/  LDL.LU R221, [R1+0x5c] ;  /* 0x00005c0001dd7983 */ /* 0x000f260000300800 */
[----:B------:R-:W-:Y:S01]  /*e0a0*/  F2FP.SATFINITE.E5M2.F32.PACK_AB_MERGE_C R7, RZ, R2, RZ ;  /* 0x00000002ff07723e */ /* 0x000fe200048060ff */
[----:B------:R0:W-:Y:S01]  /*e0b0*/  @!P4 STG.E.U8 desc[UR16][R26.64+0xd9], R5 ;  /* 0x0000d9051a00c986 */ /* 0x0001e2000c101110 */
[----:B------:R-:W-:-:S03]  /*e0c0*/  FMUL R3, R223, UR20 ;  /* 0x00000014df037c20 */ /* 0x000fc60008400000 */
[----:B------:R-:W4:Y:S02]  /*e0d0*/  LDL.LU R223, [R1+0x60] ;  /* 0x0000600001df7983 */ /* 0x000f240000300800 */
[----:B-1----:R-:W-:Y:S01]  /*e0e0*/  F2FP.SATFINITE.E5M2.F32.PACK_AB_MERGE_C R9, RZ, R3, RZ ;  /* 0x00000003ff09723e */ /* 0x002fe200048060ff */
[----:B---3--:R-:W-:Y:S02]  /*e0f0*/  FMUL R4, R222, UR20 ;  /* 0x00000014de047c20 */ /* 0x008fe40008400000 */
[----:B------:R-:W3:Y:S01]  /*e100*/  LDL.LU R222, [R1+0x64] ;  /* 0x0000640001de7983 */ /* 0x000ee20000300800 */
[----:B--2---:R-:W-:-:S03]  /*e110*/  FMUL R0, R224, UR20 ;  /* 0x00000014e0007c20 */ /* 0x004fc60008400000 */
[----:B------:R-:W2:Y:S01]  /*e120*/  LDL.LU R224, [R1+0x68] ;  /* 0x0000680001e07983 */ /* 0x000ea20000300800 */
[----:B----4-:R-:W-:Y:S01]  /*e130*/  FMUL R2, R225, UR20 ;  /* 0x00000014e1027c20 */ /* 0x010fe20008400000 */
[----:B0-----:R-:W-:Y:S02]  /*e140*/  F2FP.SATFINITE.E5M2.F32.PACK_AB_MERGE_C R5, RZ, R0, RZ ;  /* 0x00000000ff05723e */ /* 0x001fe400048060ff */
[----:B------:R-:W4:Y:S01]  /*e150*/  LDL.LU R225, [R1+0x6c] ;  /* 0x00006c0001e17983 */ /* 0x000f220000300800 */
[----:B------:R-:W-:-:S03]  /*e160*/  FMUL R3, R226, UR20 ;  /* 0x00000014e2037c20 */ /* 0x000fc60008400000 */
[----:B------:R-:W4:Y:S01]  /*e170*/  LDL.LU R226, [R1+0x70] ;  /* 0x0000700001e27983 */ /* 0x000f220000300800 */
[----:B------:R-:W-:-:S03]  /*e180*/  FMUL R0, R227, UR20 ;  /* 0x00000014e3007c20 */ /* 0x000fc60008400000 */
[----:B------:R-:W4:Y:S01]  /*e190*/  LDL.LU R227, [R1+0x74] ;  /* 0x0000740001e37983 */ /* 0x000f220000300800 */
[C---:B------:R-:W-:Y:S02]  /*e1a0*/  ISETP.LT.OR P3, PT, R35.reuse, 0xd9, !P0 ;  /* 0x000000d92300780c */ /* 0x040fe40004761670 */
[C---:B------:R-:W-:Y:S02]  /*e1b0*/  ISETP.LT.OR P5, PT, R35.reuse, 0xe1, !P1 ;  /* 0x000000e12300780c */ /* 0x040fe40004fa1670 */
[C---:B------:R-:W-:Y:S02]  /*e1c0*/  ISETP.LT.OR P6, PT, R35.reuse, 0xe2, !P1 ;  /* 0x000000e22300780c */ /* 0x040fe40004fc1670 */
[----:B------:R-:W-:-:S07]  /*e1d0*/  ISETP.LT.OR P4, PT, R35, 0xe2, !P0 ;  /* 0x000000e22300780c */ /* 0x000fce0004781670 */
[----:B------:R-:W-:Y:S01]  /*e1e0*/  @!P3 STG.E.U8 desc[UR16][R26.64+0xd8], R11 ;  /* 0x0000d80b1a00b986 */ /* 0x000fe2000c101110 */
[----:B------:R-:W-:-:S03]  /*e1f0*/  ISETP.LT.OR P3, PT, R35, 0xe1, !P0 ;  /* 0x000000e12300780c */ /* 0x000fc60004761670 */
[----:B------:R0:W-:Y:S01]  /*e200*/  @!P5 STG.E.U8 desc[UR16][R24.64+0xe0], R7 ;  /* 0x0000e0071800d986 */ /* 0x0001e2000c101110 */
[----:B------:R-:W-:-:S03]  /*e210*/  ISETP.LT.OR P5, PT, R35, 0xe9, !P1 ;  /* 0x000000e92300780c */ /* 0x000fc60004fa1670 */
[----:B------:R1:W-:Y:S01]  /*e220*/  @!P6 STG.E.U8 desc[UR16][R24.64+0xe1], R9 ;  /* 0x0000e1091800e986 */ /* 0x0003e2000c101110 */
[----:B------:R-:W-:Y:S02]  /*e230*/  ISETP.LT.OR P6, PT, R35, 0xea, !P1 ;  /* 0x000000ea2300780c */ /* 0x000fe40004fc1670 */
[----:B------:R-:W-:Y:S01]  /*e240*/  F2FP.SATFINITE.E5M2.F32.PACK_AB_MERGE_C R13, RZ, R4, RZ ;  /* 0x00000004ff0d723e */ /* 0x000fe200048060ff */
[----:B------:R1:W-:Y:S01]  /*e250*/  @!P4 STG.E.U8 desc[UR16][R26.64+0xe1], R5 ;  /* 0x0000e1051a00c986 */ /* 0x0003e2000c101110 */
[----:B0-----:R-:W-:-:S03]  /*e260*/  F2FP.SATFINITE.E5M2.F32.PACK_AB_MERGE_C R7, RZ, R2, RZ ;  /* 0x00000002ff07723e */ /* 0x001fc600048060ff */
[----:B------:R-:W-:Y:S01]  /*e270*/  @!P3 STG.E.U8 desc[UR16][R26.64+0xe0], R13 ;  /* 0x0000e00d1a00b986 */ /* 0x000fe2000c101110 */
[----:B-1----:R-:W-:-:S03]  /*e280*/  F2FP.SATFINITE.E5M2.F32.PACK_AB_MERGE_C R9, RZ, R3, RZ ;  /* 0x00000003ff09723e */ /* 0x002fc600048060ff */
[----:B------:R0:W-:Y:S01]  /*e290*/  @!P5 STG.E.U8 desc[UR16][R24.64+0xe8], R7 ;  /* 0x0000e8071800d986 */ /* 0x0001e2000c101110 */
[C---:B------:R-:W-:Y:S02]  /*e2a0*/  ISETP.LT.OR P3, PT, R35.reuse, 0xe9, !P0 ;  /* 0x000000e92300780c */ /* 0x040fe40004761670 */
[C---:B------:R-:W-:Y:S01]  /*e2b0*/  ISETP.LT.OR P4, PT, R35.reuse, 0xea, !P0 ;  /* 0x000000ea2300780c */ /* 0x040fe20004781670 */
[----:B------:R1:W-:Y:S01]  /*e2c0*/  @!P6 STG.E.U8 desc[UR16][R24.64+0xe9], R9 ;  /* 0x0000e9091800e986 */ /* 0x0003e2000c101110 */
[C---:B------:R-:W-:Y:S01]  /*e2d0*/  ISETP.LT.OR P5, PT, R35.reuse, 0xf1, !P1 ;  /* 0x000000f12300780c */ /* 0x040fe20004fa1670 */
[----:B------:R-:W-:Y:S01]  /*e2e0*/  FMUL R2, R218, UR20 ;  /* 0x00000014da027c20 */ /* 0x000fe20008400000 */
[----:B------:R-:W-:Y:S02]  /*e2f0*/  ISETP.LT.OR P6, PT, R35, 0xf2, !P1 ;  /* 0x000000f22300780c */ /* 0x000fe40004fc1670 */
[----:B------:R-:W-:Y:S02]  /*e300*/  F2FP.SATFINITE.E5M2.F32.PACK_AB_MERGE_C R11, RZ, R0, RZ ;  /* 0x00000000ff0b723e */ /* 0x000fe400048060ff */
[----:B------:R-:W-:-:S03]  /*e310*/  F2FP.SATFINITE.E5M2.F32.PACK_AB_MERGE_C R5, RZ, R2, RZ ;  /* 0x00000002ff05723e */ /* 0x000fc600048060ff */
[----:B------:R-:W-:Y:S01]  /*e320*/  @!P3 STG.E.U8 desc[UR16][R26.64+0xe8], R11 ;  /* 0x0000e80b1a00b986 */ /* 0x000fe2000c101110 */
[----:B------:R-:W-:-:S03]  /*e330*/  ISETP.LT.OR P3, PT, R35, 0xf1, !P0 ;  /* 0x000000f12300780c */ /* 0x000fc60004761670 */
[----:B------:R-:W-:Y:S01]  /*e340*/  @!P4 STG.E.U8 desc[UR16][R26.64+0xe9], R5 ;  /* 0x0000e9051a00c986 */ /* 0x000fe2000c101110 */
[C---:B------:R-:W-:Y:S02]  /*e350*/  ISETP.LT.OR P4, PT, R35.reuse, 0xf9, !P1 ;  /* 0x000000f92300780c */ /* 0x040fe40004f81670 */
[----:B------:R-:W-:Y:S01]  /*e360*/  ISETP.LT.OR P1, PT, R35, 0xfa, !P1 ;  /* 0x000000fa2300780c */ /* 0x000fe20004f21670 */
[----:B------:R-:W-:-:S05]  /*e370*/  FMUL R0, R220, UR20 ;  /* 0x00000014dc007c20 */ /* 0x000fca0008400000 */
[----:B0-----:R-:W-:-:S05]  /*e380*/  F2FP.SATFINITE.E5M2.F32.PACK_AB_MERGE_C R7, RZ, R0, RZ ;  /* 0x00000000ff07723e */ /* 0x001fca00048060ff */
[----:B------:R0:W-:Y:S01]  /*e390*/  @!P5 STG.E.U8 desc[UR16][R24.64+0xf0], R7 ;  /* 0x0000f0071800d986 */ /* 0x0001e2000c101110 */
[----:B------:R-:W-:-:S05]  /*e3a0*/  FMUL R3, R221, UR20 ;  /* 0x00000014dd037c20 */ /* 0x000fca0008400000 */
[----:B-1----:R-:W-:Y:S02]  /*e3b0*/  F2FP.SATFINITE.E5M2.F32.PACK_AB_MERGE_C R9, RZ, R3, RZ ;  /* 0x00000003ff09723e */ /* 0x002fe400048060ff */
[----:B------:R-:W-:-:S03]  /*e3c0*/  ISETP.LT.OR P5, PT, R35, 0xf2, !P0 ;  /* 0x000000f22300780c */ /* 0x000fc600047a1670 */
[----:B------:R1:W-:Y:S01]  /*e3d0*/  @!P6 STG.E.U8 desc[UR16][R24.64+0xf1], R9 ;  /* 0x0000f1091800e986 */ /* 0x0003e2000c101110 */
[C---:B------:R-:W-:Y:S02]  /*e3e0*/  ISETP.LT.OR P6, PT, R35.reuse, 0xf9, !P0 ;  /* 0x000000f92300780c */ /* 0x040fe400047c1670 */
[----:B------:R-:W-:Y:S01]  /*e3f0*/  ISETP.LT.OR P0, PT, R35, 0xfa, !P0 ;  /* 0x000000fa2300780c */ /* 0x000fe20004701670 */
[----:B------:R-:W-:-:S05]  /*e400*/  FMUL R0, R223, UR20 ;  /* 0x00000014df007c20 */ /* 0x000fca0008400000 */
[----:B------:R-:W-:-:S05]  /*e410*/  F2FP.SATFINITE.E5M2.F32.PACK_AB_MERGE_C R13, RZ, R0, RZ ;  /* 0x00000000ff0d723e */ /* 0x000fca00048060ff */
[----:B------:R0:W-:Y:S01]  /*e420*/  @!P3 STG.E.U8 desc[UR16][R26.64+0xf0], R13 ;  /* 0x0000f00d1a00b986 */ /* 0x0001e2000c101110 */
[----:B---3--:R-:W-:Y:S01]  /*e430*/  FMUL R0, R222, UR20 ;  /* 0x00000014de007c20 */ /* 0x008fe20008400000 */
[----:B--2---:R-:W-:Y:S01]  /*e440*/  FMUL R2, R224, UR20 ;  /* 0x00000014e0027c20 */ /* 0x004fe20008400000 */
[----:B----4-:R-:W-:-:S03]  /*e450*/  FMUL R3, R225, UR20 ;  /* 0x00000014e1037c20 */ /* 0x010fc60008400000 */
[----:B0-----:R-:W-:Y:S01]  /*e460*/  F2FP.SATFINITE.E5M2.F32.PACK_AB_MERGE_C R7, RZ, R0, RZ ;  /* 0x00000000ff07723e */ /* 0x001fe200048060ff */
[----:B------:R-:W-:Y:S01]  /*e470*/  FMUL R4, R226, UR20 ;  /* 0x00000014e2047c20 */ /* 0x000fe20008400000 */
[----:B------:R-:W-:Y:S01]  /*e480*/  FMUL R5, R227, UR20 ;  /* 0x00000014e3057c20 */ /* 0x000fe20008400000 */
[----:B-1----:R-:W-:Y:S02]  /*e490*/  F2FP.SATFINITE.E5M2.F32.PACK_AB_MERGE_C R9, RZ, R2, RZ ;  /* 0x00000002ff09723e */ /* 0x002fe400048060ff */
[----:B------:R-:W-:Y:S02]  /*e4a0*/  F2FP.SATFINITE.E5M2.F32.PACK_AB_MERGE_C R3, RZ, R3, RZ ;  /* 0x00000003ff03723e */ /* 0x000fe400048060ff */
[----:B------:R-:W-:Y:S02]  /*e4b0*/  F2FP.SATFINITE.E5M2.F32.PACK_AB_MERGE_C R11, RZ, R4, RZ ;  /* 0x00000004ff0b723e */ /* 0x000fe400048060ff */
[----:B------:R-:W-:Y:S01]  /*e4c0*/  F2FP.SATFINITE.E5M2.F32.PACK_AB_MERGE_C R5, RZ, R5, RZ ;  /* 0x00000005ff05723e */ /* 0x000fe200048060ff */
[----:B------:R0:W-:Y:S04]  /*e4d0*/  @!P5 STG.E.U8 desc[UR16][R26.64+0xf1], R7 ;  /* 0x0000f1071a00d986 */ /* 0x0001e8000c101110 */
[----:B------:R0:W-:Y:S04]  /*e4e0*/  @!P4 STG.E.U8 desc[UR16][R24.64+0xf8], R9 ;  /* 0x0000f8091800c986 */ /* 0x0001e8000c101110 */
[----:B------:R0:W-:Y:S04]  /*e4f0*/  @!P1 STG.E.U8 desc[UR16][R24.64+0xf9], R3 ;  /* 0x0000f90318009986 */ /* 0x0001e8000c101110 */
[----:B------:R0:W-:Y:S04]  /*e500*/  @!P6 STG.E.U8 desc[UR16][R26.64+0xf8], R11 ;  /* 0x0000f80b1a00e986 */ /* 0x0001e8000c101110 */
[----:B------:R0:W-:Y:S02]  /*e510*/  @!P0 STG.E.U8 desc[UR16][R26.64+0xf9], R5 ;  /* 0x0000f9051a008986 */ /* 0x0001e4000c101110 */
.L_x_295:
[----:B------:R-:W-:Y:S05]  /*e520*/  BSYNC B0 ;  /* 0x0000000000007941 */ /* 0x000fea0003800000 */
.L_x_37:
[----:B0-----:R-:W2:Y:S04]  /*e530*/  LDL.LU R3, [R1+0x80] ;  /* 0x0000800001037983 */ /* 0x001ea80000300800 */
[----:B-----5:R-:W2:Y:S01]  /*e540*/  LDL.LU R2, [R1+0x84] ;  /* 0x0000840001027983 */ /* 0x020ea20000300800 */
[----:B------:R-:W-:Y:S01]  /*e550*/  ULDC UR6, c[0x0][0xc] ;  /* 0x0000030000067ab9 */ /* 0x000fe20000000800 */
[----:B------:R-:W-:Y:S01]  /*e560*/  ULDC UR7, c[0x0][0x10] ;  /* 0x0000040000077ab9 */ /* 0x000fe20000000800 */
[----:B------:R-:W2:Y:S01]  /*e570*/  LDC R5, c[0x0][0x14] ;  /* 0x00000500ff057b82 */ /* 0x000ea20000000800 */
[----:B------:R-:W-:Y:S01]  /*e580*/  UIMAD.WIDE.U32 UR6, UR6, UR7, URZ ;  /* 0x00000007060672a5 */ /* 0x000fe2000f8e003f */
[----:B------:R-:W-:Y:S01]  /*e590*/  PRMT R0, RZ, 0x7610, R0 ;  /* 0x00007610ff007816 */ /* 0x000fe20000000000 */
[----:B------:R-:W-:-:S04]  /*e5a0*/  UMOV UR22, 0xffffffff ;  /* 0xffffffff00167882 */ /* 0x000fc80000000000 */
[----:B--2---:R-:W-:-:S04]  /*e5b0*/  IMAD.WIDE.U32 R2, R5, UR6, R2 ;  /* 0x0000000605027c25 */ /* 0x004fc8000f8e0002 */
[----:B------:R-:W-:Y:S01]  /*e5c0*/  IMAD R5, R5, UR7, RZ ;  /* 0x0000000705057c24 */ /* 0x000fe2000f8e02ff */
[----:B------:R-:W-:Y:S01]  /*e5d0*/  ULDC.64 UR6, c[0x0][0x650] ;  /* 0x0001940000067ab9 */ /* 0x000fe20000000a00 */
[----:B------:R-:W-:Y:S01]  /*e5e0*/  IMAD.MOV.U32 R19, RZ, RZ, R2 ;  /* 0x000000ffff137224 */ /* 0x000fe200078e0002 */
[----:B------:R-:W-:Y:S01]  /*e5f0*/  ISETP.GE.U32.AND P0, PT, R2, UR6, PT ;  /* 0x0000000602007c0c */ /* 0x000fe2000bf06070 */
[----:B------:R-:W-:Y:S02]  /*e600*/  IMAD.IADD R22, R3, 0x1, R5 ;  /* 0x0000000103167824 */ /* 0x000fe400078e0205 */
[----:B------:R-:W-:-:S03]  /*e610*/  IMAD.MOV.U32 R2, RZ, RZ, -0x1 ;  /* 0xffffffffff027424 */ /* 0x000fc600078e00ff */
[----:B------:R0:W-:Y:S01]  /*e620*/  STL [R1+0x80], R22 ;  /* 0x0000801601007387 */ /* 0x0001e20000100800 */
[----:B------:R-:W-:-:S03]  /*e630*/  ISETP.GE.U32.AND.EX P0, PT, R22, UR7, PT, P0 ;  /* 0x0000000716007c0c */ /* 0x000fc6000bf06100 */
[----:B------:R0:W-:Y:S04]  /*e640*/  STL [R1+0x84], R19 ;  /* 0x0000841301007387 */ /* 0x0001e80000100800 */
[----:B------:R0:W-:Y:S06]  /*e650*/  STL [R1+0x88], R2 ;  /* 0x0000880201007387 */ /* 0x0001ec0000100800 */
[----:B------:R-:W-:Y:S05]  /*e660*/  @P0 BRA `(.L_x_296) ;  /* 0x00000004006c0947 */ /* 0x000fea0003800000 */
[----:B------:R-:W2:Y:S01]  /*e670*/  S2R R14, SR_CTAID.X ;  /* 0x00000000000e7919 */ /* 0x000ea20000002500 */
[----:B------:R-:W5:Y:S01]  /*e680*/  LDC.64 R8, c[0x0][0x628] ;  /* 0x00018a00ff087b82 */ /* 0x000f620000000a00 */
[----:B------:R-:W-:Y:S01]  /*e690*/  ULDC UR6, c[0x0][0x150] ;  /* 0x0000540000067ab9 */ /* 0x000fe20000000800 */
[----:B------:R-:W-:Y:S01]  /*e6a0*/  IMAD.MOV.U32 R6, RZ, RZ, R19 ;  /* 0x000000ffff067224 */ /* 0x000fe200078e0013 */
[----:B------:R-:W0:Y:S01]  /*e6b0*/  S2R R16, SR_CTAID.Y ;  /* 0x0000000000107919 */ /* 0x000e220000002600 */
[----:B------:R-:W-:-:S04]  /*e6c0*/  IMAD.MOV.U32 R7, RZ, RZ, R22 ;  /* 0x000000ffff077224 */ /* 0x000fc800078e0016 */
[----:B------:R-:W0:Y:S08]  /*e6d0*/  LDC R17, c[0x0][0x144] ;  /* 0x00005100ff117b82 */ /* 0x000e300000000800 */
[----:B------:R-:W0:Y:S08]  /*e6e0*/  LDC R10, c[0x0][0x630] ;  /* 0x00018c00ff0a7b82 */ /* 0x000e300000000800 */
[----:B------:R-:W0:Y:S01]  /*e6f0*/  LDC.64 R12, c[0x0][0x620] ;  /* 0x00018800ff0c7b82 */ /* 0x000e220000000a00 */
[----:B-----5:R-:W-:-:S04]  /*e700*/  ISETP.NE.U32.AND P0, PT, R8, RZ, PT ;  /* 0x000000ff0800720c */ /* 0x020fc80003f05070 */
[----:B------:R-:W-:Y:S02]  /*e710*/  ISETP.NE.AND.EX P0, PT, R9, RZ, PT, P0 ;  /* 0x000000ff0900720c */ /* 0x000fe40003f05300 */
[----:B--2---:R-:W-:-:S05]  /*e720*/  I2FP.F32.U32 R0, R14 ;  /* 0x0000000e00007245 */ /* 0x004fca0000201000 */
[----:B------:R-:W-:-:S04]  /*e730*/  FMUL R0, R0, UR6 ;  /* 0x0000000600007c20 */ /* 0x000fc80008400000 */
[----:B------:R2:W0:Y:S02]  /*e740*/  F2I.U32.TRUNC.NTZ R15, R0 ;  /* 0x00000000000f7305 */ /* 0x000424000020f000 */
[----:B------:R-:W-:Y:S05]  /*e750*/  @!P0 BRA `(.L_x_297) ;  /* 0x0000000000288947 */ /* 0x000fea0003800000 */
[----:B--2---:R-:W2:Y:S02]  /*e760*/  LDC R0, c[0x0][0x634] ;  /* 0x00018d00ff007b82 */ /* 0x004ea40000000800 */
[----:B--2---:R-:W-:-:S05]  /*e770*/  IADD3 R7, P0, R19, R0, RZ ;  /* 0x0000000013077210 */ /* 0x004fca0007f1e0ff */
[----:B------:R-:W-:-:S04]  /*e780*/  IMAD.X R11, RZ, RZ, R22, P0 ;  /* 0x000000ffff0b7224 */ /* 0x000fc800000e0616 */
[----:B0-----:R-:W-:-:S04]  /*e790*/  IMAD.WIDE.U32 R2, R11, R8, RZ ;  /* 0x000000080b027225 */ /* 0x001fc800078e00ff */
[----:B------:R-:W-:-:S04]  /*e7a0*/  IMAD.WIDE.U32 R4, P0, R7, R9, R2 ;  /* 0x0000000907047225 */ /* 0x000fc80007800002 */
[----:B------:R-:W-:-:S04]  /*e7b0*/  IMAD.WIDE.U32 R2, R7, R8, RZ ;  /* 0x0000000807027225 */ /* 0x000fc800078e00ff */
[----:B------:R-:W-:Y:S01]  /*e7c0*/  IMAD.X R7, RZ, RZ, RZ, P0 ;  /* 0x000000ffff077224 */ /* 0x000fe200000e06ff */
[----:B------:R-:W-:Y:S01]  /*e7d0*/  IADD3 RZ, P0, R3, R4, RZ ;  /* 0x0000000403ff7210 */ /* 0x000fe20007f1e0ff */
[----:B------:R-:W-:-:S04]  /*e7e0*/  IMAD.MOV.U32 R6, RZ, RZ, R5 ;  /* 0x000000ffff067224 */ /* 0x000fc800078e0005 */
[----:B------:R-:W-:-:S08]  /*e7f0*/  IMAD.WIDE.U32.X R6, R11, R9, R6, P0 ;  /* 0x000000090b067225 */ /* 0x000fd000000e0406 */
.L_x_297:
[-CC-:B0-----:R-:W-:Y:S01]  /*e800*/  SHF.R.U64 R24, R6, R10.reuse, R7.reuse ;  /* 0x0000000a06187219 */ /* 0x181fe20000001207 */
[----:B------:R-:W0:Y:S01]  /*e810*/  LDC.64 R20, c[0x0][0x640] ;  /* 0x00019000ff147b82 */ /* 0x000e220000000a00 */
[----:B--2---:R-:W-:Y:S01]  /*e820*/  SHF.R.U32.HI R0, RZ, R10, R7 ;  /* 0x0000000aff007219 */ /* 0x004fe20000011607 */
[----:B------:R-:W-:Y:S01]  /*e830*/  IMAD.MOV.U32 R2, RZ, RZ, R19 ;  /* 0x000000ffff027224 */ /* 0x000fe200078e0013 */
[----:B------:R-:W-:Y:S01]  /*e840*/  IADD3 R5, P0, RZ, -R24, RZ ;  /* 0x80000018ff057210 */ /* 0x000fe20007f1e0ff */
[----:B------:R-:W-:Y:S01]  /*e850*/  IMAD.MOV R15, RZ, RZ, -R15 ;  /* 0x000000ffff0f7224 */ /* 0x000fe200078e0a0f */
[----:B------:R-:W-:Y:S01]  /*e860*/  ULDC UR6, c[0x0][0x154] ;  /* 0x0000550000067ab9 */ /* 0x000fe20000000800 */
[----:B------:R-:W-:Y:S02]  /*e870*/  IMAD.MOV.U32 R7, RZ, RZ, 0x1 ;  /* 0x00000001ff077424 */ /* 0x000fe400078e00ff */
[----:B------:R-:W2:Y:S01]  /*e880*/  LDC R4, c[0x0][0x618] ;  /* 0x00018600ff047b82 */ /* 0x000ea20000000800 */
[----:B------:R-:W-:-:S02]  /*e890*/  IMAD.X R3, RZ, RZ, ~R0, P0 ;  /* 0x000000ffff037224 */ /* 0x000fc400000e0e00 */
[----:B------:R-:W-:Y:S02]  /*e8a0*/  IMAD R15, R17, R15, R14 ;  /* 0x0000000f110f7224 */ /* 0x000fe400078e020e */
[-C--:B------:R-:W-:Y:S02]  /*e8b0*/  IMAD R0, R3, R12.reuse, RZ ;  /* 0x0000000c03007224 */ /* 0x080fe400078e02ff */
[----:B------:R-:W-:Y:S01]  /*e8c0*/  IMAD.MOV.U32 R3, RZ, RZ, R22 ;  /* 0x000000ffff037224 */ /* 0x000fe200078e0016 */
[----:B------:R-:W5:Y:S01]  /*e8d0*/  LDC R6, c[0x0][0x608] ;  /* 0x00018200ff067b82 */ /* 0x000f620000000800 */
[----:B------:R-:W-:-:S04]  /*e8e0*/  IMAD.WIDE.U32 R2, R5, R12, R2 ;  /* 0x0000000c05027225 */ /* 0x000fc800078e0002 */
[----:B------:R-:W-:-:S03]  /*e8f0*/  IMAD R5, R5, R13, R0 ;  /* 0x0000000d05057224 */ /* 0x000fc600078e0200 */
[----:B------:R-:W1:Y:S01]  /*e900*/  LDC R18, c[0x0][0x658] ;  /* 0x00019600ff127b82 */ /* 0x000e620000000800 */
[----:B------:R-:W-:Y:S01]  /*e910*/  I2FP.F32.U32 R0, R16 ;  /* 0x0000001000007245 */ /* 0x000fe20000201000 */
[----:B------:R-:W-:Y:S01]  /*e920*/  IMAD.IADD R3, R3, 0x1, R5 ;  /* 0x0000000103037824 */ /* 0x000fe200078e0205 */
[----:B0-----:R-:W-:Y:S01]  /*e930*/  ISETP.NE.U32.AND P0, PT, R20, RZ, PT ;  /* 0x000000ff1400720c */ /* 0x001fe20003f05070 */
[----:B------:R-:W-:Y:S02]  /*e940*/  IMAD.MOV.U32 R5, RZ, RZ, -0x1 ;  /* 0xffffffffff057424 */ /* 0x000fe400078e00ff */
[----:B------:R-:W-:Y:S02]  /*e950*/  FMUL R0, R0, UR6 ;  /* 0x0000000600007c20 */ /* 0x000fe40008400000 */
[----:B------:R-:W0:Y:S01]  /*e960*/  LDC R13, c[0x0][0x148] ;  /* 0x00005200ff0d7b82 */ /* 0x000e220000000800 */
[----:B--2---:R-:W-:Y:S01]  /*e970*/  SHF.R.U64 R10, R2, R4, R3 ;  /* 0x00000004020a7219 */ /* 0x004fe20000001203 */
[----:B------:R2:W0:Y:S01]  /*e980*/  F2I.U32.TRUNC.NTZ R12, R0 ;  /* 0x00000000000c7305 */ /* 0x000422000020f000 */
[----:B------:R-:W-:-:S02]  /*e990*/  ISETP.NE.AND.EX P0, PT, R21, RZ, PT, P0 ;  /* 0x000000ff1500720c */ /* 0x000fc40003f05300 */
[----:B------:R-:W-:-:S03]  /*e9a0*/  SHF.R.U32.HI R3, RZ, R4, R3 ;  /* 0x00000004ff037219 */ /* 0x000fc60000011603 */
[----:B------:R-:W0:Y:S01]  /*e9b0*/  LDC R14, c[0x0][0x600] ;  /* 0x00018000ff0e7b82 */ /* 0x000e220000000800 */
[-CC-:B-----5:R-:W-:Y:S02]  /*e9c0*/  SHF.R.U64 R8, R10, R6.reuse, R3.reuse ;  /* 0x000000060a087219 */ /* 0x1a0fe40000001203 */
[----:B------:R-:W-:-:S05]  /*e9d0*/  SHF.R.U32.HI R3, RZ, R6, R3 ;  /* 0x00000006ff037219 */ /* 0x000fca0000011603 */
[----:B------:R-:W0:Y:S01]  /*e9e0*/  LDC R19, c[0x0][0x648] ;  /* 0x00019200ff137b82 */ /* 0x000e220000000800 */
[-CC-:B-1----:R-:W-:Y:S02]  /*e9f0*/  SHF.R.U64 R11, R8, R18.reuse, R3.reuse ;  /* 0x00000012080b7219 */ /* 0x182fe40000001203 */
[-C--:B------:R-:W-:Y:S02]  /*ea00*/  SHF.L.U32 R5, R5, R18.reuse, RZ ;  /* 0x0000001205057219 */ /* 0x080fe400000006ff */
[-C--:B------:R-:W-:Y:S01]  /*ea10*/  SHF.R.U32.HI R3, RZ, R18.reuse, R3 ;  /* 0x00000012ff037219 */ /* 0x080fe20000011603 */
[----:B------:R-:W-:Y:S01]  /*ea20*/  IMAD.MOV.U32 R2, RZ, RZ, R11 ;  /* 0x000000ffff027224 */ /* 0x000fe200078e000b */
[----:B------:R-:W-:Y:S01]  /*ea30*/  SHF.L.U32 R34, R7, R18, RZ ;  /* 0x0000001207227219 */ /* 0x000fe200000006ff */
[----:B------:R-:W1:Y:S01]  /*ea40*/  LDC R22, c[0x0][0x638] ;  /* 0x00018e00ff167b82 */ /* 0x000e620000000800 */
[----:B------:R-:W-:-:S07]  /*ea50*/  LOP3.LUT R17, RZ, R5, RZ, 0x33, !PT ;  /* 0x00000005ff117212 */ /* 0x000fce00078e33ff */
[----:B------:R-:W0:Y:S01]  /*ea60*/  LDC R23, c[0x0][0x610] ;  /* 0x00018400ff177b82 */ /* 0x000e220000000800 */
[----:B--2---:R-:W-:Y:S05]  /*ea70*/  @!P0 BRA `(.L_x_298) ;  /* 0x0000000000288947 */ /* 0x004fea0003800000 */
[----:B------:R-:W2:Y:S02]  /*ea80*/  LDC R0, c[0x0][0x64c] ;  /* 0x00019300ff007b82 */ /* 0x000ea40000000800 */
[----:B--2---:R-:W-:-:S05]  /*ea90*/  IADD3 R7, P0, R11, R0, RZ ;  /* 0x000000000b077210 */ /* 0x004fca0007f1e0ff */
        /* <DEDUP_REMOVED lines=8> */
.L_x_298:
[----:B0-----:R-:W-:Y:S01]  /*eb20*/  SHF.R.U64 R0, R2, R19, R3 ;  /* 0x0000001302007219 */ /* 0x001fe20000001203 */
[----:B------:R-:W-:Y:S01]  /*eb30*/  VIADD R3, R14, 0xffffffff ;  /* 0xffffffff0e037836 */ /* 0x000fe20000000000 */
[----:B------:R-:W-:Y:S01]  /*eb40*/  LOP3.LUT R5, R8, R17, RZ, 0xc0, !PT ;  /* 0x0000001108057212 */ /* 0x000fe200078ec0ff */
[----:B------:R-:W-:Y:S01]  /*eb50*/  IMAD.MOV R12, RZ, RZ, -R12 ;  /* 0x000000ffff0c7224 */ /* 0x000fe200078e0a0c */
[----:B------:R-:W-:Y:S01]  /*eb60*/  R2UR UR22, R24 ;  /* 0x00000000181672ca */ /* 0x000fe200000e0000 */
[----:B------:R-:W-:Y:S01]  /*eb70*/  IMAD.MOV R2, RZ, RZ, -R0 ;  /* 0x000000ffff027224 */ /* 0x000fe200078e0a00 */
[----:B------:R-:W-:Y:S01]  /*eb80*/  LOP3.LUT R3, R10, R3, RZ, 0xc0, !PT ;  /* 0x000000030a037212 */ /* 0x000fe200078ec0ff */
[----:B------:R-:W-:Y:S02]  /*eb90*/  IMAD R34, R34, R0, R5 ;  /* 0x0000000022227224 */ /* 0x000fe400078e0205 */
[----:B------:R-:W-:Y:S02]  /*eba0*/  @P2 IMAD R15, R13, R12, R16 ;  /* 0x0000000c0d0f2224 */ /* 0x000fe400078e0210 */
[----:B-1----:R-:W-:-:S02]  /*ebb0*/  IMAD R0, R2, R22, R11 ;  /* 0x0000001602007224 */ /* 0x002fc400078e020b */
[----:B------:R-:W-:Y:S02]  /*ebc0*/  IMAD R34, R34, R23, R15 ;  /* 0x0000001722227224 */ /* 0x000fe400078e020f */
[----:B------:R-:W-:Y:S02]  /*ebd0*/  IMAD R3, R0, R14, R3 ;  /* 0x0000000e00037224 */ /* 0x000fe400078e0203 */
[----:B------:R-:W-:-:S03]  /*ebe0*/  IMAD.MOV.U32 R0, RZ, RZ, 0x1 ;  /* 0x00000001ff007424 */ /* 0x000fc600078e00ff */
[----:B------:R-:W-:Y:S02]  /*ebf0*/  SEL R2, R3, R34, !P2 ;  /* 0x0000002203027207 */ /* 0x000fe40005000000 */
[----:B------:R-:W-:-:S03]  /*ec00*/  SEL R34, R34, R3, !P2 ;  /* 0x0000000322227207 */ /* 0x000fc60005000000 */
[----:B------:R2:W-:Y:S04]  /*ec10*/  STL [R1+0x88], R2 ;  /* 0x0000880201007387 */ /* 0x0005e80000100800 */
.L_x_296:
[----:B------:R0:W-:Y:S01]  /*ec20*/  STL [R1+0x8c], R34 ;  /* 0x00008c2201007387 */ /* 0x0001e20000100800 */
[----:B------:R-:W-:-:S13]  /*ec30*/  LOP3.LUT P0, RZ, R0, 0xff, RZ, 0xc0, !PT ;  /* 0x000000ff00ff7812 */ /* 0x000fda000780c0ff */
[----:B0-----:R-:W-:Y:S05]  /*ec40*/  @P0 BRA `(.L_x_299) ;  /* 0xffffff2400b00947 */ /* 0x001fea000383ffff */
[----:B------:R-:W-:Y:S05]  /*ec50*/  EXIT ;  /* 0x000000000000794d */ /* 0x000fea0003800000 */
.L_x_7:
[----:B------:R-:W2:Y:S01]  /*ec60*/  LDL R22, [R1+0x84] ;  /* 0x0000840001167983 */ /* 0x000ea20000100800 */
[----:B------:R-:W-:-:S03]  /*ec70*/  ULDC.64 UR4, c[0x0][0x650] ;  /* 0x0001940000047ab9 */ /* 0x000fc60000000a00 */
[----:B0-----:R-:W3:Y:S01]  /*ec80*/  LDL R23, [R1+0x80] ;  /* 0x0000800001177983 */ /* 0x001ee20000100800 */
[----:B------:R-:W-:Y:S01]  /*ec90*/  PRMT R4, RZ, 0x7610, R4 ;  /* 0x00007610ff047816 */ /* 0x000fe20000000004 */
[----:B------:R-:W-:Y:S02]  /*eca0*/  IMAD.MOV.U32 R5, RZ, RZ, -0x1 ;  /* 0xffffffffff057424 */ /* 0x000fe400078e00ff */
[----:B------:R-:W-:Y:S02]  /*ecb0*/  IMAD.MOV.U32 R7, RZ, RZ, -0x1 ;  /* 0xffffffffff077424 */ /* 0x000fe400078e00ff */
[----:B------:R-:W-:Y:S01]  /*ecc0*/  IMAD.MOV.U32 R6, RZ, RZ, -0x1 ;  /* 0xffffffffff067424 */ /* 0x000fe200078e00ff */
[----:B--2---:R-:W-:-:S04]  /*ecd0*/  ISETP.GE.U32.AND P0, PT, R22, UR4, PT ;  /* 0x0000000416007c0c */ /* 0x004fc8000bf06070 */
[----:B---3--:R-:W-:-:S13]  /*ece0*/  ISETP.GE.U32.AND.EX P0, PT, R23, UR5, PT, P0 ;  /* 0x0000000517007c0c */ /* 0x008fda000bf06100 */
[----:B------:R-:W-:Y:S05]  /*ecf0*/  @P0 BRA `(.L_x_300) ;  /* 0x00000004002c0947 */ /* 0x000fea0003800000 */
[----:B------:R-:W0:Y:S01]  /*ed00*/  LDC.64 R14, c[0x0][0x628] ;  /* 0x00018a00ff0e7b82 */ /* 0x000e220000000a00 */
[----:B------:R-:W-:Y:S02]  /*ed10*/  IMAD.MOV.U32 R8, RZ, RZ, R22 ;  /* 0x000000ffff087224 */ /* 0x000fe400078e0016 */
[----:B------:R-:W-:-:S05]  /*ed20*/  IMAD.MOV.U32 R9, RZ, RZ, R23 ;  /* 0x000000ffff097224 */ /* 0x000fca00078e0017 */
[----:B------:R-:W1:Y:S08]  /*ed30*/  LDC R10, c[0x0][0x630] ;  /* 0x00018c00ff0a7b82 */ /* 0x000e700000000800 */
[----:B------:R-:W2:Y:S01]  /*ed40*/  LDC.64 R16, c[0x0][0x620] ;  /* 0x00018800ff107b82 */ /* 0x000ea20000000a00 */
[----:B0-----:R-:W-:-:S04]  /*ed50*/  ISETP.NE.U32.AND P0, PT, R14, RZ, PT ;  /* 0x000000ff0e00720c */ /* 0x001fc80003f05070 */
[----:B------:R-:W-:-:S13]  /*ed60*/  ISETP.NE.AND.EX P0, PT, R15, RZ, PT, P0 ;  /* 0x000000ff0f00720c */ /* 0x000fda0003f05300 */
[----:B-12---:R-:W-:Y:S05]  /*ed70*/  @!P0 BRA `(.L_x_301) ;  /* 0x0000000000288947 */ /* 0x006fea0003800000 */
[----:B------:R-:W0:Y:S02]  /*ed80*/  LDC R4, c[0x0][0x634] ;  /* 0x00018d00ff047b82 */ /* 0x000e240000000800 */
[----:B0-----:R-:W-:-:S05]  /*ed90*/  IADD3 R9, P0, R22, R4, RZ ;  /* 0x0000000416097210 */ /* 0x001fca0007f1e0ff */
        /* <DEDUP_REMOVED lines=8> */
.L_x_301:
[----:B------:R-:W0:Y:S01]  /*ee20*/  LDC.64 R20, c[0x0][0x640] ;  /* 0x00019000ff147b82 */ /* 0x000e220000000a00 */
[-CC-:B------:R-:W-:Y:S02]  /*ee30*/  SHF.R.U64 R14, R8, R10.reuse, R9.reuse ;  /* 0x0000000a080e7219 */ /* 0x180fe40000001209 */
[----:B------:R-:W-:Y:S02]  /*ee40*/  SHF.R.U32.HI R4, RZ, R10, R9 ;  /* 0x0000000aff047219 */ /* 0x000fe40000011609 */
[----:B------:R-:W-:-:S03]  /*ee50*/  IADD3 R7, P0, RZ, -R14, RZ ;  /* 0x8000000eff077210 */ /* 0x000fc60007f1e0ff */
[----:B------:R-:W1:Y:S02]  /*ee60*/  LDC R8, c[0x0][0x618] ;  /* 0x00018600ff087b82 */ /* 0x000e640000000800 */
[----:B------:R-:W-:Y:S02]  /*ee70*/  IMAD.X R5, RZ, RZ, ~R4, P0 ;  /* 0x000000ffff057224 */ /* 0x000fe400000e0e04 */
[----:B------:R-:W-:Y:S02]  /*ee80*/  IMAD.MOV.U32 R4, RZ, RZ, R22 ;  /* 0x000000ffff047224 */ /* 0x000fe400078e0016 */
[-C--:B------:R-:W-:Y:S02]  /*ee90*/  IMAD R6, R5, R16.reuse, RZ ;  /* 0x0000001005067224 */ /* 0x080fe400078e02ff */
[----:B------:R-:W2:Y:S01]  /*eea0*/  LDC R18, c[0x0][0x608] ;  /* 0x00018200ff127b82 */ /* 0x000ea20000000800 */
[----:B------:R-:W-:Y:S02]  /*eeb0*/  IMAD.MOV.U32 R5, RZ, RZ, R23 ;  /* 0x000000ffff057224 */ /* 0x000fe400078e0017 */
[----:B------:R-:W-:-:S05]  /*eec0*/  IMAD.WIDE.U32 R4, R7, R16, R4 ;  /* 0x0000001007047225 */ /* 0x000fca00078e0004 */
[----:B------:R-:W3:Y:S01]  /*eed0*/  LDC R19, c[0x0][0x658] ;  /* 0x00019600ff137b82 */ /* 0x000ee20000000800 */
[----:B------:R-:W-:Y:S01]  /*eee0*/  IMAD R7, R7, R17, R6 ;  /* 0x0000001107077224 */ /* 0x000fe200078e0206 */
[----:B0-----:R-:W-:Y:S01]  /*eef0*/  ISETP.NE.U32.AND P0, PT, R20, RZ, PT ;  /* 0x000000ff1400720c */ /* 0x001fe20003f05070 */
[----:B------:R-:W-:Y:S02]  /*ef00*/  IMAD.MOV.U32 R6, RZ, RZ, -0x1 ;  /* 0xffffffffff067424 */ /* 0x000fe400078e00ff */
[----:B------:R-:W-:Y:S01]  /*ef10*/  IMAD.IADD R5, R5, 0x1, R7 ;  /* 0x0000000105057824 */ /* 0x000fe200078e0207 */
[----:B------:R-:W-:Y:S02]  /*ef20*/  ISETP.NE.AND.EX P0, PT, R21, RZ, PT, P0 ;  /* 0x000000ff1500720c */ /* 0x000fe40003f05300 */
[----:B------:R-:W0:Y:S02]  /*ef30*/  LDC R17, c[0x0][0x600] ;  /* 0x00018000ff117b82 */ /* 0x000e240000000800 */
[----:B-1----:R-:W-:-:S02]  /*ef40*/  SHF.R.U64 R10, R4, R8, R5 ;  /* 0x00000008040a7219 */ /* 0x002fc40000001205 */
[----:B------:R-:W-:-:S04]  /*ef50*/  SHF.R.U32.HI R5, RZ, R8, R5 ;  /* 0x00000008ff057219 */ /* 0x000fc80000011605 */
[----:B------:R-:W1:Y:S01]  /*ef60*/  LDC R22, c[0x0][0x648] ;  /* 0x00019200ff167b82 */ /* 0x000e620000000800 */
[-CC-:B--2---:R-:W-:Y:S02]  /*ef70*/  SHF.R.U64 R15, R10, R18.reuse, R5.reuse ;  /* 0x000000120a0f7219 */ /* 0x184fe40000001205 */
[----:B------:R-:W-:Y:S01]  /*ef80*/  SHF.R.U32.HI R4, RZ, R18, R5 ;  /* 0x00000012ff047219 */ /* 0x000fe20000011605 */
[----:B------:R-:W-:-:S04]  /*ef90*/  IMAD.MOV.U32 R18, RZ, RZ, 0x1 ;  /* 0x00000001ff127424 */ /* 0x000fc800078e00ff */
[----:B------:R-:W2:Y:S01]  /*efa0*/  LDC R23, c[0x0][0x638] ;  /* 0x00018e00ff177b82 */ /* 0x000ea20000000800 */
[-CC-:B---3--:R-:W-:Y:S02]  /*efb0*/  SHF.R.U64 R16, R15, R19.reuse, R4.reuse ;  /* 0x000000130f107219 */ /* 0x188fe40000001204 */
[-C--:B------:R-:W-:Y:S02]  /*efc0*/  SHF.L.U32 R6, R6, R19.reuse, RZ ;  /* 0x0000001306067219 */ /* 0x080fe400000006ff */
[----:B------:R-:W-:Y:S01]  /*efd0*/  SHF.R.U32.HI R5, RZ, R19, R4 ;  /* 0x00000013ff057219 */ /* 0x000fe20000011604 */
[----:B------:R-:W-:Y:S01]  /*efe0*/  IMAD.MOV.U32 R4, RZ, RZ, R16 ;  /* 0x000000ffff047224 */ /* 0x000fe200078e0010 */
[----:B------:R-:W-:Y:S01]  /*eff0*/  LOP3.LUT R24, RZ, R6, RZ, 0x33, !PT ;  /* 0x00000006ff187212 */ /* 0x000fe200078e33ff */
[----:B------:R-:W3:Y:S01]  /*f000*/  LDC R25, c[0x0][0x610] ;  /* 0x00018400ff197b82 */ /* 0x000ee20000000800 */
[----:B------:R-:W-:Y:S05]  /*f010*/  @!P0 BRA `(.L_x_302) ;  /* 0x0000000000288947 */ /* 0x000fea0003800000 */
        /* <DEDUP_REMOVED lines=10> */
.L_x_302:
[----:B-1----:R-:W-:Y:S01]  /*f0c0*/  SHF.R.U64 R4, R4, R22, R5 ;  /* 0x0000001604047219 */ /* 0x002fe20000001205 */
[----:B0-----:R-:W-:Y:S01]  /*f0d0*/  VIADD R7, R17, 0xffffffff ;  /* 0xffffffff11077836 */ /* 0x001fe20000000000 */
[----:B------:R-:W-:Y:S01]  /*f0e0*/  SHF.L.U32 R18, R18, R19, RZ ;  /* 0x0000001312127219 */ /* 0x000fe200000006ff */
[----:B------:R-:W-:Y:S01]  /*f0f0*/  @P2 IMAD R0, R11, R12, R2 ;  /* 0x0000000c0b002224 */ /* 0x000fe200078e0202 */
[----:B------:R-:W-:Y:S01]  /*f100*/  LOP3.LUT R3, R15, R24, RZ, 0xc0, !PT ;  /* 0x000000180f037212 */ /* 0x000fe200078ec0ff */
[----:B------:R-:W-:Y:S01]  /*f110*/  IMAD.MOV R5, RZ, RZ, -R4 ;  /* 0x000000ffff057224 */ /* 0x000fe200078e0a04 */
[----:B------:R-:W-:Y:S01]  /*f120*/  LOP3.LUT R7, R10, R7, RZ, 0xc0, !PT ;  /* 0x000000070a077212 */ /* 0x000fe200078ec0ff */
[----:B------:R-:W-:Y:S02]  /*f130*/  IMAD.MOV.U32 R6, RZ, RZ, R14 ;  /* 0x000000ffff067224 */ /* 0x000fe400078e000e */
[----:B------:R-:W-:Y:S02]  /*f140*/  IMAD R3, R18, R4, R3 ;  /* 0x0000000412037224 */ /* 0x000fe400078e0203 */
[----:B--2---:R-:W-:-:S02]  /*f150*/  IMAD R2, R5, R23, R16 ;  /* 0x0000001705027224 */ /* 0x004fc400078e0210 */
[----:B---3--:R-:W-:Y:S02]  /*f160*/  IMAD R0, R3, R25, R0 ;  /* 0x0000001903007224 */ /* 0x008fe400078e0200 */
[----:B------:R-:W-:Y:S02]  /*f170*/  IMAD R5, R2, R17, R7 ;  /* 0x0000001102057224 */ /* 0x000fe400078e0207 */
[----:B------:R-:W-:-:S03]  /*f180*/  IMAD.MOV.U32 R4, RZ, RZ, 0x1 ;  /* 0x00000001ff047424 */ /* 0x000fc600078e00ff */
[----:B------:R-:W-:Y:S02]  /*f190*/  SEL R7, R5, R0, !P2 ;  /* 0x0000000005077207 */ /* 0x000fe40005000000 */
[----:B------:R-:W-:-:S07]  /*f1a0*/  SEL R5, R0, R5, !P2 ;  /* 0x0000000500057207 */ /* 0x000fce0005000000 */
.L_x_300:
[----:B------:R-:W-:-:S08]  /*f1b0*/  NOP ;  /* 0x0000000000007918 */ /* 0x000fd00000000000 */
[----:B------:R-:W0:-:S00]  /*f1c0*/  USETMAXREG.DEALLOC.CTAPOOL 0x28 ;  /* 0x00000028000079c8 */ /* 0x000e0000080e0500 */
[----:B------:R-:W-:-:S13]  /*f1d0*/  ISETP.NE.AND P0, PT, RZ, UR8, PT ;  /* 0x00000008ff007c0c */ /* 0x000fda000bf05270 */
[----:B------:R-:W-:Y:S05]  /*f1e0*/  @P0 EXIT ;  /* 0x000000000000094d */ /* 0x000fea0003800000 */
[----:B0-----:R-:W-:Y:S01]  /*f1f0*/  LOP3.LUT P0, RZ, R4, 0xff, RZ, 0xc0, !PT ;  /* 0x000000ff04ff7812 */ /* 0x001fe2000780c0ff */
[----:B------:R-:W-:Y:S02]  /*f200*/  IMAD.MOV.U32 R0, RZ, RZ, 0x1 ;  /* 0x00000001ff007424 */ /* 0x000fe400078e00ff */
[----:B------:R-:W-:-:S10]  /*f210*/  IMAD.MOV.U32 R8, RZ, RZ, RZ ;  /* 0x000000ffff087224 */ /* 0x000fd400078e00ff */
[----:B------:R-:W-:Y:S05]  /*f220*/  @!P0 BRA `(.L_x_303) ;  /* 0x0000000c009c8947 */ /* 0x000fea0003800000 */
[----:B------:R-:W0:Y:S01]  /*f230*/  S2UR UR8, SR_CgaCtaId ;  /* 0x00000000000879c3 */ /* 0x000e220000008800 */
[----:B------:R-:W-:Y:S01]  /*f240*/  ULDC UR4, c[0x0][0x28c] ;  /* 0x0000a30000047ab9 */ /* 0x000fe20000000800 */
[----:B------:R-:W-:Y:S01]  /*f250*/  ULDC UR5, c[0x0][0x600] ;  /* 0x0001800000057ab9 */ /* 0x000fe20000000800 */
[----:B------:R-:W-:Y:S01]  /*f260*/  UIADD3 UR14, UR4, 0x3f, URZ ;  /* 0x0000003f040e7890 */ /* 0x000fe2000fffe03f */
[----:B------:R-:W-:Y:S01]  /*f270*/  BSSY B0, `(.L_x_303) ;  /* 0x00000e2000007945 */ /* 0x000fe20003800000 */
[----:B------:R-:W-:Y:S01]  /*f280*/  ULDC UR11, c[0x0][0x658] ;  /* 0x00019600000b7ab9 */ /* 0x000fe20000000800 */
[----:B------:R-:W-:Y:S01]  /*f290*/  UMOV UR12, 0xffffffff ;  /* 0xffffffff000c7882 */ /* 0x000fe20000000000 */
[----:B------:R-:W-:Y:S01]  /*f2a0*/  UMOV UR16, 0x1 ;  /* 0x0000000100107882 */ /* 0x000fe20000000000 */
[----:B------:R-:W-:Y:S01]  /*f2b0*/  USHF.R.S32.HI UR15, URZ, 0x1f, UR14 ;  /* 0x0000001f3f0f7899 */ /* 0x000fe2000801140e */
[----:B------:R-:W-:Y:S01]  /*f2c0*/  IMAD.MOV.U32 R9, RZ, RZ, 0x1 ;  /* 0x00000001ff097424 */ /* 0x000fe200078e00ff */
[----:B------:R-:W-:Y:S01]  /*f2d0*/  ULDC UR9, c[0x0][0xc] ;  /* 0x0000030000097ab9 */ /* 0x000fe20000000800 */
[----:B------:R-:W-:Y:S01]  /*f2e0*/  UIADD3 UR4, UR5, -0x1, URZ ;  /* 0xffffffff05047890 */ /* 0x000fe2000fffe03f */
[----:B------:R-:W-:Y:S01]  /*f2f0*/  IMAD.MOV.U32 R0, RZ, RZ, 0x1 ;  /* 0x00000001ff007424 */ /* 0x000fe200078e00ff */
[----:B------:R-:W-:Y:S01]  /*f300*/  USHF.L.U32 UR18, UR12, UR11, URZ ;  /* 0x0000000b0c127299 */ /* 0x000fe2000800063f */
[----:B------:R-:W-:Y:S01]  /*f310*/  IMAD.MOV.U32 R8, RZ, RZ, RZ ;  /* 0x000000ffff087224 */ /* 0x000fe200078e00ff */
[----:B------:R-:W-:Y:S01]  /*f320*/  USHF.L.U32 UR5, UR16, UR11, URZ ;  /* 0x0000000b10057299 */ /* 0x000fe2000800063f */
[----:B------:R-:W-:Y:S01]  /*f330*/  ULDC UR12, c[0x0][0x10] ;  /* 0x00000400000c7ab9 */ /* 0x000fe20000000800 */
[----:B------:R-:W-:Y:S01]  /*f340*/  ULEA.HI UR15, UR15, UR14, URZ, 0x6 ;  /* 0x0000000e0f0f7291 */ /* 0x000fe2000f8f303f */
[----:B------:R-:W-:Y:S01]  /*f350*/  UMOV UR22, 0x5 ;  /* 0x0000000500167882 */ /* 0x000fe20000000000 */
[----:B------:R-:W-:-:S02]  /*f360*/  ULOP3.LUT UR29, UR13, 0x2, URZ, 0xfc, !UPT ;  /* 0x000000020d1d7892 */ /* 0x000fc4000f8efc3f */
[----:B------:R-:W-:Y:S02]  /*f370*/  USHF.R.S32.HI UR19, URZ, 0x6, UR15 ;  /* 0x000000063f137899 */ /* 0x000fe4000801140f */
[----:B0-----:R-:W-:Y:S02]  /*f380*/  ULOP3.LUT UR10, UR8, 0x1, URZ, 0xc0, !UPT ;  /* 0x00000001080a7892 */ /* 0x001fe4000f8ec03f */
[----:B------:R-:W-:Y:S02]  /*f390*/  USHF.R.U32.HI UR30, URZ, 0x1, UR8 ;  /* 0x000000013f1e7899 */ /* 0x000fe40008011608 */
[----:B------:R-:W-:Y:S02]  /*f3a0*/  USHF.L.U32 UR6, UR8, 0x7, URZ ;  /* 0x0000000708067899 */ /* 0x000fe4000800063f */
[----:B------:R-:W-:Y:S02]  /*f3b0*/  USHF.L.U32 UR7, UR8, 0xd, URZ ;  /* 0x0000000d08077899 */ /* 0x000fe4000800063f */
[----:B------:R-:W-:-:S02]  /*f3c0*/  ULOP3.LUT UR8, UR8, 0xfffffffe, URZ, 0xc0, !UPT ;  /* 0xfffffffe08087892 */ /* 0x000fc4000f8ec03f */
[----:B------:R-:W-:Y:S02]  /*f3d0*/  UISETP.GT.U32.AND UP0, UPT, UR10, 0xffff, UPT ;  /* 0x0000ffff0a00788c */ /* 0x000fe4000bf04070 */
[----:B------:R-:W-:Y:S02]  /*f3e0*/  USHF.L.U32 UR20, UR16, UR8, URZ ;  /* 0x0000000810147299 */ /* 0x000fe4000800063f */
[----:B------:R-:W-:Y:S02]  /*f3f0*/  ULOP3.LUT UR11, UR8, 0x1, URZ, 0xfc, !UPT ;  /* 0x00000001080b7892 */ /* 0x000fe4000f8efc3f */
[----:B------:R-:W-:Y:S02]  /*f400*/  UIMAD.WIDE.U32 UR8, UR9, UR12, URZ ;  /* 0x0000000c090872a5 */ /* 0x000fe4000f8e003f */
[----:B------:R-:W-:Y:S01]  /*f410*/  USEL UR10, UR10, 0xffff, !UP0 ;  /* 0x0000ffff0a0a7887 */ /* 0x000fe2000c000000 */
[----:B------:R-:W-:Y:S01]  /*f420*/  ULDC UR12, c[0x0][0x14] ;  /* 0x00000500000c7ab9 */ /* 0x000fe20000000800 */
[----:B------:R-:W-:-:S02]  /*f430*/  USHF.L.U32 UR11, UR16, UR11, URZ ;  /* 0x0000000b100b7299 */ /* 0x000fc4000800063f */
[----:B------:R-:W-:Y:S02]  /*f440*/  UIMAD.WIDE.U32 UR24, UR8, UR12, URZ ;  /* 0x0000000c081872a5 */ /* 0x000fe4000f8e003f */
[----:B------:R-:W-:Y:S02]  /*f450*/  UIMAD UR21, UR9, UR12, URZ ;  /* 0x0000000c091572a4 */ /* 0x000fe4000f8e023f */
[----:B------:R-:W-:Y:S02]  /*f460*/  ULOP3.LUT UR10, UR10, 0xffff, URZ, 0xc0, !UPT ;  /* 0x0000ffff0a0a7892 */ /* 0x000fe4000f8ec03f */
[----:B------:R-:W-:Y:S02]  /*f470*/  ULOP3.LUT UR6, UR6, 0x80, URZ, 0xc0, !UPT ;  /* 0x0000008006067892 */ /* 0x000fe4000f8ec03f */
[----:B------:R-:W-:Y:S02]  /*f480*/  ULOP3.LUT UR7, UR7, 0x2000, URZ, 0xc0, !UPT ;  /* 0x0000200007077892 */ /* 0x000fe4000f8ec03f */
[----:B------:R-:W-:-:S02]  /*f490*/  ULOP3.LUT UR18, URZ, UR18, URZ, 0x33, !UPT ;  /* 0x000000123f127292 */ /* 0x000fc4000f8e333f */
[----:B------:R-:W-:Y:S02]  /*f4a0*/  ULOP3.LUT UR20, UR20, UR11, URZ, 0xfc, !UPT ;  /* 0x0000000b14147292 */ /* 0x000fe4000f8efc3f */
[----:B------:R-:W-:Y:S02]  /*f4b0*/  UIADD3 UR21, UR25, UR21, URZ ;  /* 0x0000001519157290 */ /* 0x000fe4000fffe03f */
[----:B------:R-:W-:Y:S02]  /*f4c0*/  USHF.L.U32 UR22, UR22, UR10, URZ ;  /* 0x0000000a16167299 */ /* 0x000fe4000800063f */
[----:B------:R-:W-:Y:S01]  /*f4d0*/  UIADD3 UR31, UR19, 0x1, URZ ;  /* 0x00000001131f7890 */ /* 0x000fe2000fffe03f */
[----:B------:R-:W-:-:S11]  /*f4e0*/  ULDC.64 UR32, c[0x0][0x198] ;  /* 0x0000660000207ab9 */ /* 0x000fd60000000a00 */
.L_x_314:
[----:B------:R-:W-:-:S03]  /*f4f0*/  UMOV UR8, 0xffffffff ;  /* 0xffffffff00087882 */ /* 0x000fc60000000000 */
[----:B------:R-:W-:Y:S05]  /*f500*/  BRA.DIV UR8, `(.L_x_304) ;  /* 0x0000001208047947 */ /* 0x000fea000b800000 */
[----:B------:R-:W-:-:S13]  /*f510*/  ELECT P0, URZ, PT ;  /* 0x00000000003f782f */ /* 0x000fda0003800000 */
.L_x_326:
[----:B------:R-:W0:Y:S01]  /*f520*/  LDC R2, c[0x0][0x28c] ;  /* 0x0000a300ff027b82 */ /* 0x000e220000000800 */
[----:B------:R-:W-:Y:S01]  /*f530*/  BSSY B1, `(.L_x_305) ;  /* 0x000003d000017945 */ /* 0x000fe20003800000 */
[----:B0-----:R-:W-:-:S13]  /*f540*/  ISETP.LT.OR P0, PT, R2, 0x1, !P0 ;  /* 0x000000010200780c */ /* 0x001fda0004701670 */
[----:B------:R-:W-:Y:S05]  /*f550*/  @P0 BRA `(.L_x_306) ;  /* 0x0000000000e80947 */ /* 0x000fea0003800000 */
[----:B------:R-:W-:Y:S01]  /*f560*/  LEA R5, R5, UR30, 0x1 ;  /* 0x0000001e05057c11 */ /* 0x000fe2000f8e08ff */
[----:B------:R-:W-:Y:S01]  /*f570*/  IMAD.MOV.U32 R13, RZ, RZ, RZ ;  /* 0x000000ffff0d7224 */ /* 0x000fe200078e00ff */
[----:B------:R-:W-:Y:S01]  /*f580*/  LEA R7, R7, UR6, 0x8 ;  /* 0x0000000607077c11 */ /* 0x000fe2000f8e40ff */
[----:B------:R-:W-:Y:S02]  /*f590*/  IMAD.U32 R14, RZ, RZ, UR31 ;  /* 0x0000001fff0e7e24 */ /* 0x000fe4000f8e00ff */
[----:B------:R-:W-:Y:S02]  /*f5a0*/  IMAD.MOV.U32 R2, RZ, RZ, R0 ;  /* 0x000000ffff027224 */ /* 0x000fe400078e0000 */
[----:B------:R-:W-:Y:S02]  /*f5b0*/  IMAD.MOV.U32 R3, RZ, RZ, R8 ;  /* 0x000000ffff037224 */ /* 0x000fe400078e0008 */
[----:B------:R-:W-:-:S07]  /*f5c0*/  IMAD.SHL.U32 R10, R5, 0x40, RZ ;  /* 0x00000040050a7824 */ /* 0x000fce00078e00ff */
.L_x_309:
[----:B------:R-:W0:Y:S01]  /*f5d0*/  S2R R5, SR_CgaCtaId ;  /* 0x0000000000057919 */ /* 0x000e220000008800 */
[----:B------:R-:W-:Y:S01]  /*f5e0*/  MOV R4, 0x400 ;  /* 0x0000040000047802 */ /* 0x000fe20000000f00 */
[----:B------:R-:W1:Y:S03]  /*f5f0*/  S2R R15, SR_TID.X ;  /* 0x00000000000f7919 */ /* 0x000e660000002100 */
[----:B0-----:R-:W-:Y:S02]  /*f600*/  LEA R12, R5, R4, 0x18 ;  /* 0x00000004050c7211 */ /* 0x001fe400078ec0ff */
[----:B------:R-:W-:Y:S02]  /*f610*/  SHF.L.U32 R4, R2, 0x1f, RZ ;  /* 0x0000001f02047819 */ /* 0x000fe400000006ff */
[----:B-1----:R-:W-:Y:S01]  /*f620*/  LOP3.LUT P1, RZ, R15, 0x7f, RZ, 0xc0, !PT ;  /* 0x0000007f0fff7812 */ /* 0x002fe2000782c0ff */
[----:B------:R-:W-:-:S04]  /*f630*/  IMAD R11, R3, 0x8, R12 ;  /* 0x00000008030b7824 */ /* 0x000fc800078e020c */
[----:B------:R-:W0:Y:S08]  /*f640*/  SYNCS.PHASECHK.TRANS64.TRYWAIT P0, [R11+URZ+0x28], R4 ;  /* 0x000028040b0075a7 */ /* 0x000e30000800017f */
[----:B------:R-:W1:Y:S01]  /*f650*/  @!P1 LDC R5, c[0x0][0x500] ;  /* 0x00014000ff059b82 */ /* 0x000e620000000800 */
[----:B0-----:R-:W-:Y:S05]  /*f660*/  @!P0 BRA `(.L_x_307) ;  /* 0x0000000c00cc8947 */ /* 0x001fea0003800000 */
.L_x_327:
[----:B------:R-:W-:Y:S01]  /*f670*/  UPRMT UR8, UR29, 0x9910, URZ ;  /* 0x000099101d087896 */ /* 0x000fe2000800003f */
[----:B-1----:R1:W-:Y:S03]  /*f680*/  @!P1 SYNCS.ARRIVE.TRANS64 RZ, [R11+URZ], R5 ;  /* 0x000000050bff99a7 */ /* 0x0023e6000800003f */
[----:B------:R-:W-:-:S06]  /*f690*/  UISETP.NE.AND UP0, UPT, UR8, 0x2, UPT ;  /* 0x000000020800788c */ /* 0x000fcc000bf05270 */
[----:B------:R-:W-:-:S13]  /*f6a0*/  PLOP3.LUT P0, PT, PT, PT, UP0, 0x80, 0x0 ;  /* 0x000000000000781c */ /* 0x000fda0003f0f008 */
[----:B-1----:R-:W-:Y:S05]  /*f6b0*/  @P0 BRA `(.L_x_308) ;  /* 0x0000000000040947 */ /* 0x002fea0003800000 */
[----:B------:R-:W-:Y:S01]  /*f6c0*/  BPT.TRAP 0x1 ;  /* 0x000000040000795c */ /* 0x000fe20000300000 */
.L_x_308:
[C---:B0-----:R-:W-:Y:S01]  /*f6d0*/  LEA R4, R3.reuse, UR30, 0x1 ;  /* 0x0000001e03047c11 */ /* 0x041fe2000f8e08ff */
[----:B------:R-:W-:Y:S01]  /*f6e0*/  VIADD R14, R14, 0xffffffff ;  /* 0xffffffff0e0e7836 */ /* 0x000fe20000000000 */
[----:B------:R-:W-:Y:S01]  /*f6f0*/  R2UR UR11, R3 ;  /* 0x00000000030b72ca */ /* 0x000fe200000e0000 */
[----:B------:R-:W-:Y:S01]  /*f700*/  UIADD3 UR14, UP0, UR32, 0xf0, URZ ;  /* 0x000000f0200e7890 */ /* 0x000fe2000ff1e03f */
[----:B------:R-:W-:Y:S01]  /*f710*/  R2UR UR26, R12 ;  /* 0x000000000c1a72ca */ /* 0x000fe200000e0000 */
[----:B------:R-:W-:Y:S01]  /*f720*/  IMAD.U32 R4, R4, 0x1000, R12 ;  /* 0x0000100004047824 */ /* 0x000fe200078e000c */
[----:B------:R-:W-:Y:S01]  /*f730*/  R2UR UR27, R10 ;  /* 0x000000000a1b72ca */ /* 0x000fe200000e0000 */
[----:B------:R-:W-:Y:S01]  /*f740*/  UIADD3 UR34, UP1, UR32, 0x1f0, URZ ;  /* 0x000001f020227890 */ /* 0x000fe2000ff3e03f */
[----:B------:R-:W-:Y:S01]  /*f750*/  R2UR UR9, R11 ;  /* 0x000000000b0972ca */ /* 0x000fe200000e0000 */
[----:B------:R-:W-:Y:S01]  /*f760*/  UIADD3.X UR15, URZ, UR33, URZ, UP0, !UPT ;  /* 0x000000213f0f7290 */ /* 0x000fe200087fe43f */
[----:B------:R-:W-:Y:S01]  /*f770*/  R2UR UR8, R4 ;  /* 0x00000000040872ca */ /* 0x000fe200000e0000 */
[----:B------:R-:W-:Y:S01]  /*f780*/  UPRMT UR23, URZ, 0x5410, UR22 ;  /* 0x000054103f177896 */ /* 0x000fe20008000016 */
[----:B------:R-:W-:Y:S01]  /*f790*/  R2UR UR10, R13 ;  /* 0x000000000d0a72ca */ /* 0x000fe200000e0000 */
[----:B------:R-:W-:Y:S01]  /*f7a0*/  VIADD R3, R3, 0x1 ;  /* 0x0000000103037836 */ /* 0x000fe20000000000 */
[----:B------:R-:W-:Y:S01]  /*f7b0*/  R2UR UR12, R6 ;  /* 0x00000000060c72ca */ /* 0x000fe200000e0000 */
[----:B------:R-:W-:Y:S01]  /*f7c0*/  ULEA UR11, UR11, UR7, 0xe ;  /* 0x000000070b0b7291 */ /* 0x000fe2000f8e703f */
[----:B------:R-:W-:Y:S01]  /*f7d0*/  R2UR UR28, R7 ;  /* 0x00000000071c72ca */ /* 0x000fe200000e0000 */
[----:B------:R-:W-:Y:S01]  /*f7e0*/  UPRMT UR36, URZ, 0x5410, UR20 ;  /* 0x000054103f247896 */ /* 0x000fe20008000014 */
[----:B------:R-:W-:Y:S01]  /*f7f0*/  ISETP.GT.AND P1, PT, R14, 0x1, PT ;  /* 0x000000010e00780c */ /* 0x000fe20003f24270 */
[----:B------:R-:W-:Y:S01]  /*f800*/  UIADD3 UR26, UR26, 0xa100, UR11 ;  /* 0x0000a1001a1a7890 */ /* 0x000fe2000fffe00b */
[----:B------:R-:W-:Y:S01]  /*f810*/  ISETP.NE.AND P0, PT, R3, 0x5, PT ;  /* 0x000000050300780c */ /* 0x000fe20003f05270 */
[----:B------:R-:W-:Y:S01]  /*f820*/  UIADD3.X UR35, URZ, UR33, URZ, UP1, !UPT ;  /* 0x000000213f237290 */ /* 0x000fe20008ffe43f */
[----:B------:R-:W-:Y:S01]  /*f830*/  VIADD R13, R13, 0x40 ;  /* 0x000000400d0d7836 */ /* 0x000fe20000000000 */
[----:B------:R-:W-:Y:S01]  /*f840*/  UIADD3 UR8, UR8, 0x100, URZ ;  /* 0x0000010008087890 */ /* 0x000fe2000fffe03f */
[----:B------:R-:W-:Y:S01]  /*f850*/  SEL R5, RZ, 0x1, P0 ;  /* 0x00000001ff057807 */ /* 0x000fe20000000000 */
[----:B------:R-:W-:Y:S01]  /*f860*/  UMOV UR16, 0x0 ;  /* 0x0000000000107882 */ /* 0x000fe20000000000 */
[----:B------:R-:W-:Y:S01]  /*f870*/  UMOV UR17, 0x10000000 ;  /* 0x1000000000117882 */ /* 0x000fe20000000000 */
[----:B------:R-:W-:Y:S01]  /*f880*/  UMOV UR11, UR27 ;  /* 0x0000001b000b7c82 */ /* 0x000fe20008000000 */
[----:B------:R-:W-:-:S02]  /*f890*/  LOP3.LUT R2, R2, R5, RZ, 0x3c, !PT ;  /* 0x0000000502027212 */ /* 0x000fc400078e3cff */
[----:B------:R-:W-:Y:S02]  /*f8a0*/  SEL R3, R3, RZ, P0 ;  /* 0x000000ff03037207 */ /* 0x000fe40000000000 */
[----:B------:R0:W-:Y:S02]  /*f8b0*/  UTMALDG.3D.MULTICAST [UR8], [UR14], UR23, desc[UR16] ;  /* 0x000010080e0073b4 */ /* 0x0001e40008011817 */
[----:B0-----:R-:W-:Y:S01]  /*f8c0*/  UMOV UR8, UR26 ;  /* 0x0000001a00087c82 */ /* 0x001fe20008000000 */
[----:B------:R-:W-:Y:S02]  /*f8d0*/  UMOV UR11, UR28 ;  /* 0x0000001c000b7c82 */ /* 0x000fe40008000000 */
[----:B------:R0:W-:Y:S02]  /*f8e0*/  UTMALDG.3D.MULTICAST [UR8], [UR34], UR36, desc[UR16] ;  /* 0x00001008220073b4 */ /* 0x0001e40008011824 */
[----:B0-----:R-:W-:Y:S05]  /*f8f0*/  @P1 BRA `(.L_x_309) ;  /* 0xfffffffc00341947 */ /* 0x001fea000383ffff */
.L_x_306:
[----:B------:R-:W-:Y:S05]  /*f900*/  BSYNC B1 ;  /* 0x0000000000017941 */ /* 0x000fea0003800000 */
.L_x_305:
[----:B------:R-:W2:Y:S01]  /*f910*/  LDL.LU R15, [R1+0x80] ;  /* 0x00008000010f7983 */ /* 0x000ea20000300800 */
[----:B------:R-:W-:Y:S01]  /*f920*/  LOP3.LUT P1, RZ, R9, 0xff, RZ, 0xc0, !PT ;  /* 0x000000ff09ff7812 */ /* 0x000fe2000782c0ff */
[----:B------:R-:W-:Y:S01]  /*f930*/  VIADD R8, R8, UR19 ;  /* 0x0000001308087c36 */ /* 0x000fe20008000000 */
[----:B------:R-:W-:Y:S01]  /*f940*/  ULDC.64 UR8, c[0x0][0x650] ;  /* 0x0001940000087ab9 */ /* 0x000fe20000000a00 */
[----:B------:R-:W3:Y:S01]  /*f950*/  LDL.LU R12, [R1+0x84] ;  /* 0x00008400010c7983 */ /* 0x000ee20000300800 */
[----:B------:R-:W-:Y:S01]  /*f960*/  IMAD.U32 R5, RZ, RZ, UR19 ;  /* 0x00000013ff057e24 */ /* 0x000fe2000f8e00ff */
[----:B------:R-:W-:Y:S01]  /*f970*/  UISETP.GE.U32.AND UP0, UPT, UR19, 0x5, UPT ;  /* 0x000000051300788c */ /* 0x000fe2000bf06070 */
[----:B------:R-:W-:Y:S01]  /*f980*/  ISETP.GT.U32.AND P0, PT, R8, 0x4, PT ;  /* 0x000000040800780c */ /* 0x000fe20003f04070 */
[----:B------:R-:W-:Y:S01]  /*f990*/  BSSY B1, `(.L_x_310) ;  /* 0x000006d000017945 */ /* 0x000fe20003800000 */
[----:B------:R-:W-:Y:S01]  /*f9a0*/  IMAD.MOV.U32 R7, RZ, RZ, -0x1 ;  /* 0xffffffffff077424 */ /* 0x000fe200078e00ff */
[----:B------:R-:W-:Y:S01]  /*f9b0*/  PRMT R9, RZ, 0x7610, R9 ;  /* 0x00007610ff097816 */ /* 0x000fe20000000009 */
[----:B------:R-:W-:Y:S01]  /*f9c0*/  IMAD.MOV.U32 R6, RZ, RZ, -0x1 ;  /* 0xffffffffff067424 */ /* 0x000fe200078e00ff */
[----:B------:R-:W-:-:S02]  /*f9d0*/  ISETP.LT.U32.AND P0, PT, R5, 0x5, P0 ;  /* 0x000000050500780c */ /* 0x000fc40000701070 */
[----:B------:R-:W0:Y:S01]  /*f9e0*/  @P1 S2R R3, SR_CgaCtaId ;  /* 0x0000000000031919 */ /* 0x000e220000008800 */
[----:B------:R-:W-:Y:S02]  /*f9f0*/  @P1 MOV R2, 0x400 ;  /* 0x0000040000021802 */ /* 0x000fe40000000f00 */
[----:B------:R-:W-:Y:S02]  /*fa00*/  PLOP3.LUT P3, PT, PT, PT, UP0, 0x80, 0x0 ;  /* 0x000000000000781c */ /* 0x000fe40003f6f008 */
[----:B0-----:R-:W-:Y:S01]  /*fa10*/  @P1 LEA R4, R3, R2, 0x18 ;  /* 0x0000000203041211 */ /* 0x001fe200078ec0ff */
[----:B------:R-:W-:-:S03]  /*fa20*/  IMAD.WIDE.U32 R2, R8, -0x33333333, RZ ;  /* 0xcccccccd08027825 */ /* 0x000fc600078e00ff */
[----:B------:R0:W-:Y:S02]  /*fa30*/  @P1 SYNCS.ARRIVE.TRANS64.A1T0 RZ, [R4+URZ+0x68], RZ ;  /* 0x000068ff04ff19a7 */ /* 0x0001e4000810003f */
[----:B------:R-:W-:Y:S02]  /*fa40*/  SHF.R.U32.HI R5, RZ, 0x2, R3 ;  /* 0x00000002ff057819 */ /* 0x000fe40000011603 */
[----:B------:R-:W-:Y:S02]  /*fa50*/  SEL R3, RZ, 0x1, !P0 ;  /* 0x00000001ff037807 */ /* 0x000fe40004000000 */
[----:B------:R-:W-:Y:S01]  /*fa60*/  PRMT R2, RZ, 0x7610, R2 ;  /* 0x00007610ff027816 */ /* 0x000fe20000000002 */
[----:B------:R-:W-:Y:S01]  /*fa70*/  IMAD R8, R5, -0x5, R8 ;  /* 0xfffffffb05087824 */ /* 0x000fe200078e0208 */
[----:B------:R-:W-:-:S04]  /*fa80*/  LOP3.LUT R0, R0, R3, RZ, 0x3c, !PT ;  /* 0x0000000300007212 */ /* 0x000fc800078e3cff */
[----:B------:R-:W-:Y:S01]  /*fa90*/  @P3 LOP3.LUT R0, R0, 0x1, R5, 0x78, !PT ;  /* 0x0000000100003812 */ /* 0x000fe200078e7805 */
[----:B------:R-:W-:Y:S01]  /*faa0*/  IMAD.MOV.U32 R5, RZ, RZ, -0x1 ;  /* 0xffffffffff057424 */ /* 0x000fe200078e00ff */
[----:B---3--:R-:W-:-:S04]  /*fab0*/  IADD3 R12, P1, R12, UR24, RZ ;  /* 0x000000180c0c7c10 */ /* 0x008fc8000ff3e0ff */
[----:B--2---:R-:W-:Y:S01]  /*fac0*/  IADD3.X R15, R15, UR21, RZ, P1, !PT ;  /* 0x000000150f0f7c10 */ /* 0x004fe20008ffe4ff */
[----:B------:R0:W-:Y:S01]  /*fad0*/  STL [R1+0x84], R12 ;  /* 0x0000840c01007387 */ /* 0x0001e20000100800 */
[----:B------:R-:W-:-:S03]  /*fae0*/  ISETP.GE.U32.AND P0, PT, R12, UR8, PT ;  /* 0x000000080c007c0c */ /* 0x000fc6000bf06070 */
[----:B------:R0:W-:Y:S01]  /*faf0*/  STL [R1+0x80], R15 ;  /* 0x0000800f01007387 */ /* 0x0001e20000100800 */
[----:B------:R-:W-:-:S13]  /*fb00*/  ISETP.GE.U32.AND.EX P0, PT, R15, UR9, PT, P0 ;  /* 0x000000090f007c0c */ /* 0x000fda000bf06100 */
[----:B0-----:R-:W-:Y:S05]  /*fb10*/  @P0 BRA `(.L_x_311) ;  /* 0x0000000400500947 */ /* 0x001fea0003800000 */
[----:B------:R-:W-:Y:S01]  /*fb20*/  ULDC.64 UR8, c[0x0][0x628] ;  /* 0x00018a0000087ab9 */ /* 0x000fe20000000a00 */
[----:B------:R-:W0:Y:S01]  /*fb30*/  S2R R11, SR_CTAID.X ;  /* 0x00000000000b7919 */ /* 0x000e220000002500 */
[----:B------:R-:W-:Y:S01]  /*fb40*/  ISETP.NE.U32.AND P0, PT, RZ, UR8, PT ;  /* 0x00000008ff007c0c */ /* 0x000fe2000bf05070 */
[----:B------:R-:W-:Y:S01]  /*fb50*/  ULDC UR11, c[0x0][0x630] ;  /* 0x00018c00000b7ab9 */ /* 0x000fe20000000800 */
[----:B------:R-:W-:Y:S01]  /*fb60*/  IMAD.MOV.U32 R2, RZ, RZ, R12 ;  /* 0x000000ffff027224 */ /* 0x000fe200078e000c */
[----:B------:R-:W1:Y:S01]  /*fb70*/  S2R R10, SR_CTAID.Y ;  /* 0x00000000000a7919 */ /* 0x000e620000002600 */
[----:B------:R-:W-:Y:S01]  /*fb80*/  ISETP.NE.AND.EX P0, PT, RZ, UR9, PT, P0 ;  /* 0x00000009ff007c0c */ /* 0x000fe2000bf05300 */
[----:B------:R-:W-:-:S12]  /*fb90*/  IMAD.MOV.U32 R3, RZ, RZ, R15 ;  /* 0x000000ffff037224 */ /* 0x000fd800078e000f */
[----:B------:R-:W-:Y:S05]  /*fba0*/  @!P0 BRA `(.L_x_312) ;  /* 0x0000000000288947 */ /* 0x000fea0003800000 */
[----:B------:R-:W-:Y:S02]  /*fbb0*/  ULDC UR10, c[0x0][0x634] ;  /* 0x00018d00000a7ab9 */ /* 0x000fe40000000800 */
[----:B------:R-:W-:-:S05]  /*fbc0*/  IADD3 R7, P0, R12, UR10, RZ ;  /* 0x0000000a0c077c10 */ /* 0x000fca000ff1e0ff */
[----:B------:R-:W-:-:S04]  /*fbd0*/  IMAD.X R13, RZ, RZ, R15, P0 ;  /* 0x000000ffff0d7224 */ /* 0x000fc800000e060f */
[----:B------:R-:W-:-:S04]  /*fbe0*/  IMAD.WIDE.U32 R4, R13, UR8, RZ ;  /* 0x000000080d047c25 */ /* 0x000fc8000f8e00ff */
[----:B------:R-:W-:-:S04]  /*fbf0*/  IMAD.WIDE.U32 R4, P0, R7, UR9, R4 ;  /* 0x0000000907047c25 */ /* 0x000fc8000f800004 */
[----:B------:R-:W-:-:S04]  /*fc00*/  IMAD.WIDE.U32 R6, R7, UR8, RZ ;  /* 0x0000000807067c25 */ /* 0x000fc8000f8e00ff */
[----:B------:R-:W-:Y:S01]  /*fc10*/  IMAD.X R3, RZ, RZ, RZ, P0 ;  /* 0x000000ffff037224 */ /* 0x000fe200000e06ff */
[----:B------:R-:W-:Y:S01]  /*fc20*/  IADD3 RZ, P0, R7, R4, RZ ;  /* 0x0000000407ff7210 */ /* 0x000fe20007f1e0ff */
[----:B------:R-:W-:-:S04]  /*fc30*/  IMAD.MOV.U32 R2, RZ, RZ, R5 ;  /* 0x000000ffff027224 */ /* 0x000fc800078e0005 */
[----:B------:R-:W-:-:S08]  /*fc40*/  IMAD.WIDE.U32.X R2, R13, UR9, R2, P0 ;  /* 0x000000090d027c25 */ /* 0x000fd000080e0402 */
.L_x_312:
[--C-:B------:R-:W-:Y:S01]  /*fc50*/  SHF.R.U64 R6, R2, UR11, R3.reuse ;  /* 0x0000000b02067c19 */ /* 0x100fe20008001203 */
[----:B------:R-:W-:Y:S01]  /*fc60*/  ULDC.64 UR8, c[0x0][0x620] ;  /* 0x0001880000087ab9 */ /* 0x000fe20000000a00 */
[----:B------:R-:W-:Y:S01]  /*fc70*/  SHF.R.U32.HI R2, RZ, UR11, R3 ;  /* 0x0000000bff027c19 */ /* 0x000fe20008011603 */
[----:B------:R-:W-:Y:S01]  /*fc80*/  IMAD.MOV.U32 R3, RZ, RZ, R15 ;  /* 0x000000ffff037224 */ /* 0x000fe200078e000f */
[----:B------:R-:W-:Y:S01]  /*fc90*/  IADD3 R5, P0, RZ, -R6, RZ ;  /* 0x80000006ff057210 */ /* 0x000fe20007f1e0ff */
[----:B------:R-:W2:Y:S01]  /*fca0*/  LDC R16, c[0x0][0x144] ;  /* 0x00005100ff107b82 */ /* 0x000ea20000000800 */
[----:B0-----:R-:W-:Y:S01]  /*fcb0*/  I2FP.F32.U32 R7, R11 ;  /* 0x0000000b00077245 */ /* 0x001fe20000201000 */
[----:B------:R-:W-:Y:S01]  /*fcc0*/  ULDC.64 UR14, c[0x0][0x640] ;  /* 0x00019000000e7ab9 */ /* 0x000fe20000000a00 */
[----:B------:R-:W-:Y:S01]  /*fcd0*/  ULDC UR10, c[0x0][0x608] ;  /* 0x00018200000a7ab9 */ /* 0x000fe20000000800 */
[----:B------:R-:W-:Y:S01]  /*fce0*/  IMAD.X R2, RZ, RZ, ~R2, P0 ;  /* 0x000000ffff027224 */ /* 0x000fe200000e0e02 */
[----:B------:R-:W-:-:S03]  /*fcf0*/  ISETP.NE.U32.AND P0, PT, RZ, UR14, PT ;  /* 0x0000000eff007c0c */ /* 0x000fc6000bf05070 */
[----:B------:R-:W-:Y:S01]  /*fd00*/  IMAD R4, R2, UR8, RZ ;  /* 0x0000000802047c24 */ /* 0x000fe2000f8e02ff */
[----:B------:R-:W0:Y:S01]  /*fd10*/  LDC R13, c[0x0][0x148] ;  /* 0x00005200ff0d7b82 */ /* 0x000e220000000800 */
[----:B------:R-:W-:Y:S01]  /*fd20*/  IMAD.MOV.U32 R2, RZ, RZ, R12 ;  /* 0x000000ffff027224 */ /* 0x000fe200078e000c */
[----:B------:R-:W-:-:S03]  /*fd30*/  ISETP.NE.AND.EX P0, PT, RZ, UR15, PT, P0 ;  /* 0x0000000fff007c0c */ /* 0x000fc6000bf05300 */
[----:B------:R-:W-:Y:S01]  /*fd40*/  IMAD.WIDE.U32 R2, R5, UR8, R2 ;  /* 0x0000000805027c25 */ /* 0x000fe2000f8e0002 */
[----:B------:R-:W-:-:S03]  /*fd50*/  ULDC UR8, c[0x0][0x150] ;  /* 0x0000540000087ab9 */ /* 0x000fc60000000800 */
[----:B------:R-:W-:Y:S02]  /*fd60*/  IMAD R5, R5, UR9, R4 ;  /* 0x0000000905057c24 */ /* 0x000fe4000f8e0204 */
[----:B------:R-:W-:Y:S01]  /*fd70*/  FMUL R4, R7, UR8 ;  /* 0x0000000807047c20 */ /* 0x000fe20008400000 */
[----:B------:R-:W-:Y:S01]  /*fd80*/  ULDC UR8, c[0x0][0x618] ;  /* 0x0001860000087ab9 */ /* 0x000fe20000000800 */
[----:B------:R-:W-:Y:S01]  /*fd90*/  ULDC UR9, c[0x0][0x154] ;  /* 0x0000550000097ab9 */ /* 0x000fe20000000800 */
[----:B------:R-:W-:-:S03]  /*fda0*/  IMAD.IADD R3, R3, 0x1, R5 ;  /* 0x0000000103037824 */ /* 0x000fc600078e0205 */
[----:B------:R-:W3:Y:S02]  /*fdb0*/  F2I.U32.TRUNC.NTZ R4, R4 ;  /* 0x0000000400047305 */ /* 0x000ee4000020f000 */
[----:B------:R-:W-:Y:S02]  /*fdc0*/  SHF.R.U64 R7, R2, UR8, R3 ;  /* 0x0000000802077c19 */ /* 0x000fe40008001203 */
[----:B-1----:R-:W-:-:S05]  /*fdd0*/  I2FP.F32.U32 R2, R10 ;  /* 0x0000000a00027245 */ /* 0x002fca0000201000 */
[----:B------:R-:W-:Y:S01]  /*fde0*/  FMUL R5, R2, UR9 ;  /* 0x0000000902057c20 */ /* 0x000fe20008400000 */
[----:B------:R-:W-:Y:S01]  /*fdf0*/  SHF.R.U32.HI R2, RZ, UR8, R3 ;  /* 0x00000008ff027c19 */ /* 0x000fe20008011603 */
[----:B------:R-:W-:Y:S02]  /*fe00*/  ULDC UR8, c[0x0][0x658] ;  /* 0x0001960000087ab9 */ /* 0x000fe40000000800 */
[----:B------:R1:W4:Y:S01]  /*fe10*/  F2I.U32.TRUNC.NTZ R15, R5 ;  /* 0x00000005000f7305 */ /* 0x000322000020f000 */
[--C-:B------:R-:W-:Y:S02]  /*fe20*/  SHF.R.U64 R14, R7, UR10, R2.reuse ;  /* 0x0000000a070e7c19 */ /* 0x100fe40008001202 */
[----:B------:R-:W-:Y:S01]  /*fe30*/  SHF.R.U32.HI R3, RZ, UR10, R2 ;  /* 0x0000000aff037c19 */ /* 0x000fe20008011602 */
[----:B---3--:R-:W-:-:S03]  /*fe40*/  IMAD.MOV R2, RZ, RZ, -R4 ;  /* 0x000000ffff027224 */ /* 0x008fc600078e0a04 */
[----:B------:R-:W-:Y:S01]  /*fe50*/  SHF.R.U64 R12, R14, UR8, R3 ;  /* 0x000000080e0c7c19 */ /* 0x000fe20008001203 */
[----:B--2---:R-:W-:Y:S01]  /*fe60*/  IMAD R17, R16, R2, R11 ;  /* 0x0000000210117224 */ /* 0x004fe200078e020b */
[----:B------:R-:W-:-:S03]  /*fe70*/  SHF.R.U32.HI R4, RZ, UR8, R3 ;  /* 0x00000008ff047c19 */ /* 0x000fc60008011603 */
[----:B------:R-:W-:Y:S02]  /*fe80*/  IMAD.MOV.U32 R2, RZ, RZ, R12 ;  /* 0x000000ffff027224 */ /* 0x000fe400078e000c */
[----:B------:R-:W-:Y:S01]  /*fe90*/  IMAD.MOV.U32 R3, RZ, RZ, R4 ;  /* 0x000000ffff037224 */ /* 0x000fe200078e0004 */
[----:B-1--4-:R-:W-:Y:S06]  /*fea0*/  @!P0 BRA `(.L_x_313) ;  /* 0x0000000000288947 */ /* 0x012fec0003800000 */
[----:B------:R-:W-:Y:S02]  /*feb0*/  ULDC UR8, c[0x0][0x64c] ;  /* 0x0001930000087ab9 */ /* 0x000fe40000000800 */
[----:B------:R-:W-:-:S05]  /*fec0*/  IADD3 R3, P0, R12, UR8, RZ ;  /* 0x000000080c037c10 */ /* 0x000fca000ff1e0ff */
[----:B------:R-:W-:-:S04]  /*fed0*/  IMAD.X R11, RZ, RZ, R4, P0 ;  /* 0x000000ffff0b7224 */ /* 0x000fc800000e0604 */
[----:B------:R-:W-:-:S04]  /*fee0*/  IMAD.WIDE.U32 R4, R11, UR14, RZ ;  /* 0x0000000e0b047c25 */ /* 0x000fc8000f8e00ff */
[----:B------:R-:W-:-:S04]  /*fef0*/  IMAD.WIDE.U32 R4, P0, R3, UR15, R4 ;  /* 0x0000000f03047c25 */ /* 0x000fc8000f800004 */
[----:B------:R-:W-:-:S04]  /*ff00*/  IMAD.WIDE.U32 R2, R3, UR14, RZ ;  /* 0x0000000e03027c25 */ /* 0x000fc8000f8e00ff */
[----:B------:R-:W-:Y:S01]  /*ff10*/  IMAD.MOV.U32 R2, RZ, RZ, R5 ;  /* 0x000000ffff027224 */ /* 0x000fe200078e0005 */
[----:B------:R-:W-:Y:S01]  /*ff20*/  IADD3 RZ, P1, R3, R4, RZ ;  /* 0x0000000403ff7210 */ /* 0x000fe20007f3e0ff */
[----:B------:R-:W-:-:S04]  /*ff30*/  IMAD.X R3, RZ, RZ, RZ, P0 ;  /* 0x000000ffff037224 */ /* 0x000fc800000e06ff */
[----:B------:R-:W-:-:S08]  /*ff40*/  IMAD.WIDE.U32.X R2, R11, UR15, R2, P1 ;  /* 0x0000000f0b027c25 */ /* 0x000fd000088e0402 */
.L_x_313:
[----:B------:R-:W-:Y:S01]  /*ff50*/  ULDC UR8, c[0x0][0x648] ;  /* 0x0001920000087ab9 */ /* 0x000fe20000000800 */
[----:B------:R-:W-:Y:S01]  /*ff60*/  IMAD.MOV R15, RZ, RZ, -R15 ;  /* 0x000000ffff0f7224 */ /* 0x000fe200078e0a0f */
[----:B------:R-:W-:Y:S01]  /*ff70*/  SHF.R.U64 R3, R2, UR8, R3 ;  /* 0x0000000802037c19 */ /* 0x000fe20008001203 */
[----:B------:R-:W-:Y:S01]  /*ff80*/  ULDC UR8, c[0x0][0x638] ;  /* 0x00018e0000087ab9 */ /* 0x000fe20000000800 */
[----:B------:R-:W-:Y:S01]  /*ff90*/  LOP3.LUT R2, R14, UR18, RZ, 0xc0, !PT ;  /* 0x000000120e027c12 */ /* 0x000fe2000f8ec0ff */
[----:B0-----:R-:W-:Y:S01]  /*ffa0*/  @P2 IMAD R17, R13, R15, R10 ;  /* 0x0000000f0d112224 */ /* 0x001fe200078e020a */
[----:B------:R-:W-:Y:S01]  /*ffb0*/  LOP3.LUT R7, R7, UR4, RZ, 0xc0, !PT ;  /* 0x0000000407077c12 */ /* 0x000fe2000f8ec0ff */
[----:B------:R-:W-:Y:S01]  /*ffc0*/  IMAD.MOV R5, RZ, RZ, -R3 ;  /* 0x000000ffff057224 */ /* 0x000fe200078e0a03 */
[----:B------:R-:W-:Y:S01]  /*ffd0*/  ULDC UR9, c[0x0][0x610] ;  /* 0x0001840000097ab9 */ /* 0x000fe20000000800 */
[----:B------:R-:W-:Y:S02]  /*ffe0*/  IMAD R2, R3, UR5, R2 ;  /* 0x0000000503027c24 */ /* 0x000fe4000f8e0202 */
[----:B------:R-:W-:Y:S01]  /*fff0*/  IMAD R12, R5, UR8, R12 ;  /* 0x00000008050c7c24 */ /* 0x000fe2000f8e020c */
[----:B------:R-:W-:Y:S01]  /*10000*/  ULDC UR8, c[0x0][0x600] ;  /* 0x0001800000087ab9 */ /* 0x000fe20000000800 */
[----:B------:R-:W-:-:S02]  /*10010*/  IMAD R5, R2, UR9, R17 ;  /* 0x0000000902057c24 */ /* 0x000fc4000f8e0211 */
[----:B------:R-:W-:Y:S02]  /*10020*/  IMAD R12, R12, UR8, R7 ;  /* 0x000000080c0c7c24 */ /* 0x000fe4000f8e0207 */
[----:B------:R-:W-:-:S03]  /*10030*/  IMAD.MOV.U32 R2, RZ, RZ, 0x1 ;  /* 0x00000001ff027424 */ /* 0x000fc600078e00ff */
[----:B------:R-:W-:Y:S02]  /*10040*/  SEL R7, R12, R5, !P2 ;  /* 0x000000050c077207 */ /* 0x000fe40005000000 */
[----:B------:R-:W-:-:S07]  /*10050*/  SEL R5, R5, R12, !P2 ;  /* 0x0000000c05057207 */ /* 0x000fce0005000000 */
.L_x_311:
[----:B------:R-:W-:Y:S05]  /*10060*/  BSYNC B1 ;  /* 0x0000000000017941 */ /* 0x000fea0003800000 */
.L_x_310:
[----:B------:R-:W-:-:S13]  /*10070*/  LOP3.LUT P0, RZ, R2, 0xff, RZ, 0xc0, !PT ;  /* 0x000000ff02ff7812 */ /* 0x000fda000780c0ff */
[----:B------:R-:W-:Y:S05]  /*10080*/  @P0 BRA `(.L_x_314) ;  /* 0xfffffff400180947 */ /* 0x000fea000383ffff */
[----:B------:R-:W-:Y:S05]  /*10090*/  BSYNC B0 ;  /* 0x0000000000007941 */ /* 0x000fea0003800000 */
.L_x_303:
[----:B------:R-:W-:-:S03]  /*100a0*/  UMOV UR8, 0xffffffff ;  /* 0xffffffff00087882 */ /* 0x000fc60000000000 */
[----:B------:R-:W-:Y:S05]  /*100b0*/  BRA.DIV UR8, `(.L_x_315) ;  /* 0x00000006084c7947 */ /* 0x000fea000b800000 */
[----:B------:R-:W-:-:S13]  /*100c0*/  ELECT P0, URZ, PT ;  /* 0x00000000003f782f */ /* 0x000fda0003800000 */
.L_x_330:
[----:B------:R-:W-:Y:S04]  /*100d0*/  BSSY B0, `(.L_x_316) ;  /* 0x0000035000007945 */ /* 0x000fe80003800000 */
[----:B------:R-:W-:Y:S05]  /*100e0*/  @!P0 BRA `(.L_x_317) ;  /* 0x0000000000cc8947 */ /* 0x000fea0003800000 */
[----:B------:R-:W-:-:S04]  /*100f0*/  ULOP3.LUT UR8, UR13, 0x2, URZ, 0xfc, !UPT ;  /* 0x000000020d087892 */ /* 0x000fc8000f8efc3f */
[----:B------:R-:W-:-:S06]  /*10100*/  UISETP.NE.AND UP0, UPT, UR8, 0x3, UPT ;  /* 0x000000030800788c */ /* 0x000fcc000bf05270 */
[----:B------:R-:W-:-:S13]  /*10110*/  PLOP3.LUT P0, PT, PT, PT, UP0, 0x80, 0x0 ;  /* 0x000000000000781c */ /* 0x000fda0003f0f008 */
[----:B------:R-:W-:Y:S05]  /*10120*/  @!P0 BRA `(.L_x_318) ;  /* 0x0000000000048947 */ /* 0x000fea0003800000 */
[----:B------:R-:W-:Y:S01]  /*10130*/  BPT.TRAP 0x1 ;  /* 0x000000040000795c */ /* 0x000fe20000300000 */
.L_x_318:
[----:B------:R-:W0:Y:S01]  /*10140*/  S2R R3, SR_CgaCtaId ;  /* 0x0000000000037919 */ /* 0x000e220000008800 */
[----:B------:R-:W-:-:S04]  /*10150*/  MOV R2, 0x400 ;  /* 0x0000040000027802 */ /* 0x000fc80000000f00 */
[----:B0-----:R-:W-:Y:S02]  /*10160*/  LEA R3, R3, R2, 0x18 ;  /* 0x0000000203037211 */ /* 0x001fe400078ec0ff */
[----:B------:R-:W-:-:S03]  /*10170*/  SHF.L.U32 R2, R0, 0x1f, RZ ;  /* 0x0000001f00027819 */ /* 0x000fc600000006ff */
[----:B------:R-:W-:-:S04]  /*10180*/  VIADD R3, R3, 0x28 ;  /* 0x0000002803037836 */ /* 0x000fc80000000000 */
[C---:B------:R-:W-:Y:S02]  /*10190*/  IMAD R7, R8.reuse, 0x8, R3 ;  /* 0x0000000808077824 */ /* 0x040fe400078e0203 */
[----:B------:R-:W-:Y:S02]  /*101a0*/  VIADD R8, R8, 0x1 ;  /* 0x0000000108087836 */ /* 0x000fe40000000000 */
[----:B------:R-:W0:Y:S03]  /*101b0*/  SYNCS.PHASECHK.TRANS64.TRYWAIT P0, [R7+URZ], R2 ;  /* 0x00000002070075a7 */ /* 0x000e26000800017f */
[----:B------:R-:W-:-:S04]  /*101c0*/  ISETP.NE.AND P1, PT, R8, 0x5, PT ;  /* 0x000000050800780c */ /* 0x000fc80003f25270 */
[----:B------:R-:W-:Y:S02]  /*101d0*/  SEL R5, RZ, 0x1, P1 ;  /* 0x00000001ff057807 */ /* 0x000fe40000800000 */
[----:B------:R-:W-:Y:S02]  /*101e0*/  SEL R8, R8, RZ, P1 ;  /* 0x000000ff08087207 */ /* 0x000fe40000800000 */
[----:B------:R-:W-:-:S03]  /*101f0*/  LOP3.LUT R5, R0, R5, RZ, 0x3c, !PT ;  /* 0x0000000500057212 */ /* 0x000fc600078e3cff */
[----:B------:R-:W-:Y:S01]  /*10200*/  IMAD R9, R8, 0x8, R3 ;  /* 0x0000000808097824 */ /* 0x000fe200078e0203 */
[----:B------:R-:W-:Y:S01]  /*10210*/  SHF.L.U32 R4, R5, 0x1f, RZ ;  /* 0x0000001f05047819 */ /* 0x000fe200000006ff */
[----:B0-----:R-:W-:Y:S06]  /*10220*/  @!P0 BRA `(.L_x_319) ;  /* 0x0000000400108947 */ /* 0x001fec0003800000 */
.L_x_331:
[----:B------:R-:W1:Y:S01]  /*10230*/  SYNCS.PHASECHK.TRANS64.TRYWAIT P0, [R9+URZ], R4 ;  /* 0x00000004090075a7 */ /* 0x000e62000800017f */
[----:B------:R-:W-:-:S05]  /*10240*/  VIADD R0, R8, 0x1 ;  /* 0x0000000108007836 */ /* 0x000fca0000000000 */
[----:B------:R-:W-:-:S04]  /*10250*/  ISETP.NE.AND P1, PT, R0, 0x5, PT ;  /* 0x000000050000780c */ /* 0x000fc80003f25270 */
[----:B0-----:R-:W-:Y:S02]  /*10260*/  SEL R2, RZ, 0x1, P1 ;  /* 0x00000001ff027807 */ /* 0x001fe40000800000 */
[----:B------:R-:W-:Y:S02]  /*10270*/  SEL R0, R0, RZ, P1 ;  /* 0x000000ff00007207 */ /* 0x000fe40000800000 */
[----:B------:R-:W-:-:S03]  /*10280*/  LOP3.LUT R7, R5, R2, RZ, 0x3c, !PT ;  /* 0x0000000205077212 */ /* 0x000fc600078e3cff */
[----:B------:R-:W-:Y:S01]  /*10290*/  IMAD R6, R0, 0x8, R3 ;  /* 0x0000000800067824 */ /* 0x000fe200078e0203 */
[----:B------:R-:W-:Y:S01]  /*102a0*/  SHF.L.U32 R5, R7, 0x1f, RZ ;  /* 0x0000001f07057819 */ /* 0x000fe200000006ff */
[----:B-1----:R-:W-:Y:S06]  /*102b0*/  @!P0 BRA `(.L_x_320) ;  /* 0x0000000400008947 */ /* 0x002fec0003800000 */
.L_x_332:
[----:B------:R-:W1:Y:S01]  /*102c0*/  SYNCS.PHASECHK.TRANS64.TRYWAIT P0, [R6+URZ], R5 ;  /* 0x00000005060075a7 */ /* 0x000e62000800017f */
[----:B------:R-:W-:-:S05]  /*102d0*/  VIADD R0, R0, 0x1 ;  /* 0x0000000100007836 */ /* 0x000fca0000000000 */
[----:B------:R-:W-:-:S04]  /*102e0*/  ISETP.NE.AND P1, PT, R0, 0x5, PT ;  /* 0x000000050000780c */ /* 0x000fc80003f25270 */
[----:B------:R-:W-:Y:S02]  /*102f0*/  SEL R2, RZ, 0x1, P1 ;  /* 0x00000001ff027807 */ /* 0x000fe40000800000 */
[----:B------:R-:W-:Y:S02]  /*10300*/  SEL R0, R0, RZ, P1 ;  /* 0x000000ff00007207 */ /* 0x000fe40000800000 */
[----:B------:R-:W-:-:S03]  /*10310*/  LOP3.LUT R7, R7, R2, RZ, 0x3c, !PT ;  /* 0x0000000207077212 */ /* 0x000fc600078e3cff */
[----:B0-----:R-:W-:Y:S01]  /*10320*/  IMAD R9, R0, 0x8, R3 ;  /* 0x0000000800097824 */ /* 0x001fe200078e0203 */
[----:B------:R-:W-:Y:S01]  /*10330*/  SHF.L.U32 R4, R7, 0x1f, RZ ;  /* 0x0000001f07047819 */ /* 0x000fe200000006ff */
[----:B-1----:R-:W-:Y:S06]  /*10340*/  @!P0 BRA `(.L_x_321) ;  /* 0x0000000000f08947 */ /* 0x002fec0003800000 */
.L_x_333:
[----:B------:R-:W1:Y:S01]  /*10350*/  SYNCS.PHASECHK.TRANS64.TRYWAIT P0, [R9+URZ], R4 ;  /* 0x00000004090075a7 */ /* 0x000e62000800017f */
[----:B------:R-:W-:-:S05]  /*10360*/  VIADD R0, R0, 0x1 ;  /* 0x0000000100007836 */ /* 0x000fca0000000000 */
[----:B------:R-:W-:-:S04]  /*10370*/  ISETP.NE.AND P1, PT, R0, 0x5, PT ;  /* 0x000000050000780c */ /* 0x000fc80003f25270 */
[----:B------:R-:W-:Y:S02]  /*10380*/  SEL R2, RZ, 0x1, P1 ;  /* 0x00000001ff027807 */ /* 0x000fe40000800000 */
[----:B------:R-:W-:Y:S02]  /*10390*/  SEL R0, R0, RZ, P1 ;  /* 0x000000ff00007207 */ /* 0x000fe40000800000 */
[----:B------:R-:W-:Y:S01]  /*103a0*/  LOP3.LUT R2, R7, R2, RZ, 0x3c, !PT ;  /* 0x0000000207027212 */ /* 0x000fe200078e3cff */
[----:B-1----:R-:W-:Y:S06]  /*103b0*/  @!P0 BRA `(.L_x_322) ;  /* 0x0000000000e88947 */ /* 0x002fec0003800000 */
.L_x_334:
[----:B------:R-:W-:Y:S01]  /*103c0*/  IMAD R3, R0, 0x8, R3 ;  /* 0x0000000800037824 */ /* 0x000fe200078e0203 */
[----:B------:R-:W-:-:S07]  /*103d0*/  SHF.L.U32 R0, R2, 0x1f, RZ ;  /* 0x0000001f02007819 */ /* 0x000fce00000006ff */
.L_x_323:
[----:B--2---:R2:W3:Y:S02]  /*103e0*/  SYNCS.PHASECHK.TRANS64.TRYWAIT P0, [R3+URZ], R0 ;  /* 0x00000000030075a7 */ /* 0x0044e4000800017f */
[----:B---3--:R-:W-:Y:S05]  /*103f0*/  @!P0 NANOSLEEP.SYNCS 0x989680 ;  /* 0x009896800000895d */ /* 0x008fea0003900000 */
[----:B------:R-:W3:Y:S02]  /*10400*/  @!P0 SYNCS.PHASECHK.TRANS64 P0, [R3+URZ], R0 ;  /* 0x00000000030085a7 */ /* 0x000ee4000800007f */
[----:B---3--:R-:W-:Y:S05]  /*10410*/  @!P0 BRA `(.L_x_323) ;  /* 0xfffffffc00f08947 */ /* 0x008fea000383ffff */
.L_x_317:
[----:B------:R-:W-:Y:S05]  /*10420*/  BSYNC B0 ;  /* 0x0000000000007941 */ /* 0x000fea0003800000 */
.L_x_316:
[----:B------:R-:W-:Y:S05]  /*10430*/  EXIT ;  /* 0x000000000000794d */ /* 0x000fea0003800000 */
.L_x_21:
[----:B-1----:R-:W-:-:S04]  /*10440*/  IMAD.U32 R3, RZ, RZ, UR6 ;  /* 0x00000006ff037e24 */ /* 0x002fc8000f8e00ff */
[----:B------:R1:W2:Y:S03]  /*10450*/  SYNCS.PHASECHK.TRANS64.TRYWAIT P0, [R3+URZ], R0 ;  /* 0x00000000030075a7 */ /* 0x0002a6000800017f */
[----:B--2---:R-:W-:Y:S05]  /*10460*/  @!P0 NANOSLEEP.SYNCS 0x989680 ;  /* 0x009896800000895d */ /* 0x004fea0003900000 */
[----:B------:R-:W2:Y:S02]  /*10470*/  @!P0 SYNCS.PHASECHK.TRANS64 P0, [R3+URZ], R0 ;  /* 0x00000000030085a7 */ /* 0x000ea4000800007f */
[----:B--2---:R-:W-:Y:S05]  /*10480*/  @!P0 BRA `(.L_x_21) ;  /* 0xfffffffc00ec8947 */ /* 0x004fea000383ffff */
[----:B------:R-:W-:Y:S05]  /*10490*/  BRA `(.L_x_20) ;  /* 0xffffff18006c7947 */ /* 0x000fea000383ffff */
.L_x_27:
[----:B-----5:R1:W-:Y:S02]  /*104a0*/  STL [R1+0x90], R0 ;  /* 0x0000900001007387 */ /* 0x0203e40000100800 */
[----:B-1----:R-:W-:-:S04]  /*104b0*/  IMAD.U32 R0, RZ, RZ, UR9 ;  /* 0x00000009ff007e24 */ /* 0x002fc8000f8e00ff */
[----:B------:R1:W3:Y:S03]  /*104c0*/  SYNCS.PHASECHK.TRANS64.TRYWAIT P0, [R0+URZ], R229 ;  /* 0x000000e5000075a7 */ /* 0x0002e6000800017f */
[----:B---3--:R-:W-:Y:S05]  /*104d0*/  @!P0 NANOSLEEP.SYNCS 0x989680 ;  /* 0x009896800000895d */ /* 0x008fea0003900000 */
[----:B------:R1:W3:Y:S02]  /*104e0*/  @!P0 SYNCS.PHASECHK.TRANS64 P0, [R0+URZ], R229 ;  /* 0x000000e5000085a7 */ /* 0x0002e4000800007f */
[----:B-1----:R1:W5:Y:S02]  /*104f0*/  LDL.LU R0, [R1+0x90] ;  /* 0x0000900001007983 */ /* 0x0023640000300800 */
[----:B-1-3--:R-:W-:Y:S05]  /*10500*/  @!P0 BRA `(.L_x_27) ;  /* 0xfffffffc00e48947 */ /* 0x00afea000383ffff */
[----:B------:R-:W-:Y:S05]  /*10510*/  BRA `(.L_x_26) ;  /* 0xffffff2800e07947 */ /* 0x000fea000383ffff */
.L_x_304:
[----:B------:R-:W-:Y:S01]  /*10520*/  BSSY B1, `(.L_x_324) ;  /* 0x0000006000017945 */ /* 0x000fe20003800000 */
[----:B------:R-:W-:-:S07]  /*10530*/  IMAD.MOV.U32 R2, RZ, RZ, -0x1 ;  /* 0xffffffffff027424 */ /* 0x000fce00078e00ff */
[----:B------:R-:W-:Y:S05]  /*10540*/  WARPSYNC.COLLECTIVE R2, `(.L_x_325) ;  /* 0x00000000020c7348 */ /* 0x000fea0003c00000 */
[----:B------:R-:W-:Y:S02]  /*10550*/  ELECT P0, UR62, PT ;  /* 0x00000000003e782f */ /* 0x000fe40003800000 */
[----:B------:R-:W-:Y:S01]  /*10560*/  MOV R2, UR62 ;  /* 0x0000003e00027c02 */ /* 0x000fe20008000f00 */
[----:B------:R-:W-:Y:S10]  /*10570*/  ENDCOLLECTIVE ;  /* 0x000000000000791b */ /* 0x000ff40003800000 */
.L_x_325:
[----:B------:R-:W-:Y:S05]  /*10580*/  BSYNC B1 ;  /* 0x0000000000017941 */ /* 0x000fea0003800000 */
.L_x_324:
[----:B------:R-:W-:Y:S05]  /*10590*/  BRA `(.L_x_326) ;  /* 0xffffffec00e07947 */ /* 0x000fea000383ffff */
.L_x_307:
[----:B0-----:R0:W2:Y:S02]  /*105a0*/  SYNCS.PHASECHK.TRANS64.TRYWAIT P0, [R11+URZ+0x28], R4 ;  /* 0x000028040b0075a7 */ /* 0x0010a4000800017f */
[----:B--2---:R-:W-:Y:S05]  /*105b0*/  @!P0 NANOSLEEP.SYNCS 0x989680 ;  /* 0x009896800000895d */ /* 0x004fea0003900000 */
[----:B------:R-:W2:Y:S02]  /*105c0*/  @!P0 SYNCS.PHASECHK.TRANS64 P0, [R11+URZ+0x28], R4 ;  /* 0x000028040b0085a7 */ /* 0x000ea4000800007f */
[----:B--2---:R-:W-:Y:S05]  /*105d0*/  @!P0 BRA `(.L_x_307) ;  /* 0xfffffffc00f08947 */ /* 0x004fea000383ffff */
[----:B------:R-:W-:Y:S05]  /*105e0*/  BRA `(.L_x_327) ;  /* 0xfffffff000207947 */ /* 0x000fea000383ffff */
.L_x_315:
[----:B------:R-:W-:Y:S01]  /*105f0*/  BSSY B0, `(.L_x_328) ;  /* 0x0000006000007945 */ /* 0x000fe20003800000 */
[----:B------:R-:W-:-:S07]  /*10600*/  IMAD.MOV.U32 R2, RZ, RZ, -0x1 ;  /* 0xffffffffff027424 */ /* 0x000fce00078e00ff */
[----:B------:R-:W-:Y:S05]  /*10610*/  WARPSYNC.COLLECTIVE R2, `(.L_x_329) ;  /* 0x00000000020c7348 */ /* 0x000fea0003c00000 */
[----:B------:R-:W-:Y:S02]  /*10620*/  ELECT P0, UR62, PT ;  /* 0x00000000003e782f */ /* 0x000fe40003800000 */
[----:B------:R-:W-:Y:S01]  /*10630*/  MOV R2, UR62 ;  /* 0x0000003e00027c02 */ /* 0x000fe20008000f00 */
[----:B------:R-:W-:Y:S10]  /*10640*/  ENDCOLLECTIVE ;  /* 0x000000000000791b */ /* 0x000ff40003800000 */
.L_x_329:
[----:B------:R-:W-:Y:S05]  /*10650*/  BSYNC B0 ;  /* 0x0000000000007941 */ /* 0x000fea0003800000 */
.L_x_328:
[----:B------:R-:W-:Y:S05]  /*10660*/  BRA `(.L_x_330) ;  /* 0xfffffff800987947 */ /* 0x000fea000383ffff */
.L_x_319:
[----:B0-----:R0:W1:Y:S02]  /*10670*/  SYNCS.PHASECHK.TRANS64.TRYWAIT P0, [R7+URZ], R2 ;  /* 0x00000002070075a7 */ /* 0x001064000800017f */
[----:B-1----:R-:W-:Y:S05]  /*10680*/  @!P0 NANOSLEEP.SYNCS 0x989680 ;  /* 0x009896800000895d */ /* 0x002fea0003900000 */
[----:B------:R-:W1:Y:S02]  /*10690*/  @!P0 SYNCS.PHASECHK.TRANS64 P0, [R7+URZ], R2 ;  /* 0x00000002070085a7 */ /* 0x000e64000800007f */
[----:B-1----:R-:W-:Y:S05]  /*106a0*/  @!P0 BRA `(.L_x_319) ;  /* 0xfffffffc00f08947 */ /* 0x002fea000383ffff */
[----:B------:R-:W-:Y:S05]  /*106b0*/  BRA `(.L_x_331) ;  /* 0xfffffff800dc7947 */ /* 0x000fea000383ffff */
.L_x_320:
[----:B0-----:R0:W1:Y:S02]  /*106c0*/  SYNCS.PHASECHK.TRANS64.TRYWAIT P0, [R9+URZ], R4 ;  /* 0x00000004090075a7 */ /* 0x001064000800017f */
[----:B-1----:R-:W-:Y:S05]  /*106d0*/  @!P0 NANOSLEEP.SYNCS 0x989680 ;  /* 0x009896800000895d */ /* 0x002fea0003900000 */
[----:B------:R-:W1:Y:S02]  /*106e0*/  @!P0 SYNCS.PHASECHK.TRANS64 P0, [R9+URZ], R4 ;  /* 0x00000004090085a7 */ /* 0x000e64000800007f */
[----:B-1----:R-:W-:Y:S05]  /*106f0*/  @!P0 BRA `(.L_x_320) ;  /* 0xfffffffc00f08947 */ /* 0x002fea000383ffff */
[----:B------:R-:W-:Y:S05]  /*10700*/  BRA `(.L_x_332) ;  /* 0xfffffff800ec7947 */ /* 0x000fea000383ffff */
.L_x_321:
[----:B0-----:R0:W1:Y:S02]  /*10710*/  SYNCS.PHASECHK.TRANS64.TRYWAIT P0, [R6+URZ], R5 ;  /* 0x00000005060075a7 */ /* 0x001064000800017f */
[----:B-1----:R-:W-:Y:S05]  /*10720*/  @!P0 NANOSLEEP.SYNCS 0x989680 ;  /* 0x009896800000895d */ /* 0x002fea0003900000 */
[----:B------:R-:W1:Y:S02]  /*10730*/  @!P0 SYNCS.PHASECHK.TRANS64 P0, [R6+URZ], R5 ;  /* 0x00000005060085a7 */ /* 0x000e64000800007f */
[----:B-1----:R-:W-:Y:S05]  /*10740*/  @!P0 BRA `(.L_x_321) ;  /* 0xfffffffc00f08947 */ /* 0x002fea000383ffff */
[----:B------:R-:W-:Y:S05]  /*10750*/  BRA `(.L_x_333) ;  /* 0xfffffff800fc7947 */ /* 0x000fea000383ffff */
.L_x_322:
[----:B-1----:R1:W2:Y:S02]  /*10760*/  SYNCS.PHASECHK.TRANS64.TRYWAIT P0, [R9+URZ], R4 ;  /* 0x00000004090075a7 */ /* 0x0022a4000800017f */
[----:B--2---:R-:W-:Y:S05]  /*10770*/  @!P0 NANOSLEEP.SYNCS 0x989680 ;  /* 0x009896800000895d */ /* 0x004fea0003900000 */
[----:B------:R-:W2:Y:S02]  /*10780*/  @!P0 SYNCS.PHASECHK.TRANS64 P0, [R9+URZ], R4 ;  /* 0x00000004090085a7 */ /* 0x000ea4000800007f */
[----:B--2---:R-:W-:Y:S05]  /*10790*/  @!P0 BRA `(.L_x_322) ;  /* 0xfffffffc00f08947 */ /* 0x004fea000383ffff */
[----:B------:R-:W-:Y:S05]  /*107a0*/  BRA `(.L_x_334) ;  /* 0xfffffffc00047947 */ /* 0x000fea000383ffff */
.L_x_335:
[----:B------:R-:W-:-:S00]  /*107b0*/  BRA `(.L_x_335) ;  /* 0xfffffffc00fc7947 */ /* 0x000fc0000383ffff */
[----:B------:R-:W-:-:S00]  /*107c0*/  NOP ;  /* 0x0000000000007918 */ /* 0x000fc00000000000 */
        /* <DEDUP_REMOVED lines=11> */
.L_x_336:


//--------------------- .nv.shared._ZN7cutlass13device_kernelINS_4gemm6kernel13GemmUniversalIN4cute5tupleIJiiiiEEENS1_10collective13CollectiveMmaINS1_37MainloopSm90TmaGmmaWarpSpecializedFP8ILi5ENS5_IJNS4_1CILi2EEESB_NSA_ILi1EEEEEENS1_35KernelTmaWarpSpecializedCooperativeEEENS5_IJNSA_ILi128EEENSA_ILi256EEENSA_ILi64EEEEEENS_12float_e5m2_tENS5_IJlSC_lEEESK_SL_NS4_8TiledMMAINS4_8MMA_AtomIJNS4_4SM904GMMA31MMA_64x256x32_F32E5M2E5M2_SS_TNILNSP_7ScaleInE1ELSR_1EEEEEENS4_6LayoutINS5_IJSB_SC_SC_EEENS5_IJSC_NSA_ILi0EEESW_EEEEENS5_IJNS4_10UnderscoreESZ_SZ_EEEEENS4_23SM90_TMA_LOAD_MULTICASTENS4_14ComposedLayoutINS4_7SwizzleILi2ELi4ELi3EEENS4_18smem_ptr_flag_bitsILi8EEENSU_INS5_IJNSA_ILi8EEESI_EEENS5_IJSI_SC_EEEEEEEvNS4_8identityES12_S1C_vS1D_EENS_8epilogue10collective6detail29Sm90TmaWarpSpecializedAdapterINS1G_15DefaultEpilogueISK_SL_SL_NS1F_6thread17LinearCombinationISK_Li1EffLNS1K_9ScaleType4KindE0ELNS_15FloatRoundStyleE2ESK_EENS1_15EpilogueDefaultEEEEEvvEEEEvNT_6ParamsE --------------------------
	.section	.nv.shared._ZN7cutlass13device_kernelINS_4gemm6kernel13GemmUniversalIN4cute5tupleIJiiiiEEENS1_10collective13CollectiveMmaINS1_37MainloopSm90TmaGmmaWarpSpecializedFP8ILi5ENS5_IJNS4_1CILi2EEESB_NSA_ILi1EEEEEENS1_35KernelTmaWarpSpecializedCooperativeEEENS5_IJNSA_ILi128EEENSA_ILi256EEENSA_ILi64EEEEEENS_12float_e5m2_tENS5_IJlSC_lEEESK_SL_NS4_8TiledMMAINS4_8MMA_AtomIJNS4_4SM904GMMA31MMA_64x256x32_F32E5M2E5M2_SS_TNILNSP_7ScaleInE1ELSR_1EEEEEENS4_6LayoutINS5_IJSB_SC_SC_EEENS5_IJSC_NSA_ILi0EEESW_EEEEENS5_IJNS4_10UnderscoreESZ_SZ_EEEEENS4_23SM90_TMA_LOAD_MULTICASTENS4_14ComposedLayoutINS4_7SwizzleILi2ELi4ELi3EEENS4_18smem_ptr_flag_bitsILi8EEENSU_INS5_IJNSA_ILi8EEESI_EEENS5_IJSI_SC_EEEEEEEvNS4_8identityES12_S1C_vS1D_EENS_8epilogue10collective6detail29Sm90TmaWarpSpecializedAdapterINS1G_15DefaultEpilogueISK_SL_SL_NS1F_6thread17LinearCombinationISK_Li1EffLNS1K_9ScaleType4KindE0ELNS_15FloatRoundStyleE2ESK_EENS1_15EpilogueDefaultEEEEEvvEEEEvNT_6ParamsE,"aw",@nobits
	.sectionflags	@""
	.align	16
	.zero		1024


//--------------------- .nv.shared.reserved.0     --------------------------
	.section	.nv.shared.reserved.0,"aw",@nobits
	.weak		__nv_reservedSMEM_offset_0_alias
	.size		__nv_reservedSMEM_offset_0_alias, 0, 0
	.other		__nv_reservedSMEM_offset_0_alias,@"STO_CUDA_RESERVED_SHARED STV_DEFAULT"
__nv_reservedSMEM_offset_0_alias:
	.zero		0


//--------------------- .nv.global                --------------------------
	.section	.nv.global,"aw",@nobits
.nv.global:
	.type		_ZN39_INTERNAL_89f76588_4_k_cu_c517536c_56614cute1_E,@object
	.size		_ZN39_INTERNAL_89f76588_4_k_cu_c517536c_56614cute1_E,(_ZN39_INTERNAL_89f76588_4_k_cu_c517536c_56614cuda3std3__45__cpo6cbeginE - _ZN39_INTERNAL_89f76588_4_k_cu_c517536c_56614cute1_E)
_ZN39_INTERNAL_89f76588_4_k_cu_c517536c_56614cute1_E:
	.zero		1
	.type		_ZN39_INTERNAL_89f76588_4_k_cu_c517536c_56614cuda3std3__45__cpo6cbeginE,@object
	.size		_ZN39_INTERNAL_89f76588_4_k_cu_c517536c_56614cuda3std3__45__cpo6cbeginE,(_ZN39_INTERNAL_89f76588_4_k_cu_c517536c_56614cuda3std3__48in_placeE - _ZN39_INTERNAL_89f76588_4_k_cu_c517536c_56614cuda3std3__45__cpo6cbeginE)
_ZN39_INTERNAL_89f76588_4_k_cu_c517536c_56614cuda3std3__45__cpo6cbeginE:
	.zero		1
	.type		_ZN39_INTERNAL_89f76588_4_k_cu_c517536c_56614cuda3std3__48in_placeE,@object
	.size		_ZN39_INTERNAL_89f76588_4_k_cu_c517536c_56614cuda3std3__48in_placeE,(_ZN39_INTERNAL_89f76588_4_k_cu_c517536c_56614cuda3std6ranges3__45__cpo9iter_moveE - _ZN39_INTERNAL_89f76588_4_k_cu_c517536c_56614cuda3std3__48in_placeE)
_ZN39_INTERNAL_89f76588_4_k_cu_c517536c_56614cuda3std3__48in_placeE:
	.zero		1
	.type		_ZN39_INTERNAL_89f76588_4_k_cu_c517536c_56614cuda3std6ranges3__45__cpo9iter_moveE,@object
	.size		_ZN39_INTERNAL_89f76588_4_k_cu_c517536c_56614cuda3std6ranges3__45__cpo9iter_moveE,(_ZN39_INTERNAL_89f76588_4_k_cu_c517536c_56614cuda3std3__45__cpo5beginE - _ZN39_INTERNAL_89f76588_4_k_cu_c517536c_56614cuda3std6ranges3__45__cpo9iter_moveE)
_ZN39_INTERNAL_89f76588_4_k_cu_c517536c_56614cuda3std6ranges3__45__cpo9iter_moveE:
	.zero		1
	.type		_ZN39_INTERNAL_89f76588_4_k_cu_c517536c_56614cuda3std3__45__cpo5beginE,@object
	.size		_ZN39_INTERNAL_89f76588_4_k_cu_c517536c_56614cuda3std3__45__cpo5beginE,(_ZN39_INTERNAL_89f76588_4_k_cu_c517536c_56614cuda3std3__441_GLOBAL__N__89f76588_4_k_cu_c517536c_56616ignoreE - _ZN39_INTERNAL_89f76588_4_k_cu_c517536c_56614cuda3std3__45__cpo5beginE)
_ZN39_INTERNAL_89f76588_4_k_cu_c517536c_56614cuda3std3__45__cpo5beginE:
	.zero		1
	.type		_ZN39_INTERNAL_89f76588_4_k_cu_c517536c_56614cuda3std3__441_GLOBAL__N__89f76588_4_k_cu_c517536c_56616ignoreE,@object
	.size		_ZN39_INTERNAL_89f76588_4_k_cu_c517536c_56614cuda3std3__441_GLOBAL__N__89f76588_4_k_cu_c517536c_56616ignoreE,(_ZN39_INTERNAL_89f76588_4_k_cu_c517536c_56614cute7productE - _ZN39_INTERNAL_89f76588_4_k_cu_c517536c_56614cuda3std3__441_GLOBAL__N__89f76588_4_k_cu_c517536c_56616ignoreE)
_ZN39_INTERNAL_89f76588_4_k_cu_c517536c_56614cuda3std3__441_GLOBAL__N__89f76588_4_k_cu_c517536c_56616ignoreE:
	.zero		1
	.type		_ZN39_INTERNAL_89f76588_4_k_cu_c517536c_56614cute7productE,@object
	.size		_ZN39_INTERNAL_89f76588_4_k_cu_c517536c_56614cute7productE,(_ZN39_INTERNAL_89f76588_4_k_cu_c517536c_56614cuda3std3__45__cpo3endE - _ZN39_INTERNAL_89f76588_4_k_cu_c517536c_56614cute7productE)
_ZN39_INTERNAL_89f76588_4_k_cu_c517536c_56614cute7productE:
	.zero		1
	.type		_ZN39_INTERNAL_89f76588_4_k_cu_c517536c_56614cuda3std3__45__cpo3endE,@object
	.size		_ZN39_INTERNAL_89f76588_4_k_cu_c517536c_56614cuda3std3__45__cpo3endE,(_ZN39_INTERNAL_89f76588_4_k_cu_c517536c_56614cuda3std3__419piecewise_constructE - _ZN39_INTERNAL_89f76588_4_k_cu_c517536c_56614cuda3std3__45__cpo3endE)
_ZN39_INTERNAL_89f76588_4_k_cu_c517536c_56614cuda3std3__45__cpo3endE:
	.zero		1
	.type		_ZN39_INTERNAL_89f76588_4_k_cu_c517536c_56614cuda3std3__419piecewise_constructE,@object
	.size		_ZN39_INTERNAL_89f76588_4_k_cu_c517536c_56614cuda3std3__419piecewise_constructE,(_ZN39_INTERNAL_89f76588_4_k_cu_c517536c_56614cuda3std3__45__cpo4cendE - _ZN39_INTERNAL_89f76588_4_k_cu_c517536c_56614cuda3std3__419piecewise_constructE)
_ZN39_INTERNAL_89f76588_4_k_cu_c517536c_56614cuda3std3__419piecewise_constructE:
	.zero		1
	.type		_ZN39_INTERNAL_89f76588_4_k_cu_c517536c_56614cuda3std3__45__cpo4cendE,@object
	.size		_ZN39_INTERNAL_89f76588_4_k_cu_c517536c_56614cuda3std3__45__cpo4cendE,(_ZN39_INTERNAL_89f76588_4_k_cu_c517536c_56614cuda3std6ranges3__45__cpo4swapE - _ZN39_INTERNAL_89f76588_4_k_cu_c517536c_56614cuda3std3__45__cpo4cendE)
_ZN39_INTERNAL_89f76588_4_k_cu_c517536c_56614cuda3std3__45__cpo4cendE:
	.zero		1
	.type		_ZN39_INTERNAL_89f76588_4_k_cu_c517536c_56614cuda3std6ranges3__45__cpo4swapE,@object
	.size		_ZN39_INTERNAL_89f76588_4_k_cu_c517536c_56614cuda3std6ranges3__45__cpo4swapE,(.L_7 - _ZN39_INTERNAL_89f76588_4_k_cu_c517536c_56614cuda3std6ranges3__45__cpo4swapE)
_ZN39_INTERNAL_89f76588_4_k_cu_c517536c_56614cuda3std6ranges3__45__cpo4swapE:
	.zero		1
.L_7:


//--------------------- .nv.constant0._ZN7cutlass13device_kernelINS_4gemm6kernel13GemmUniversalIN4cute5tupleIJiiiiEEENS1_10collective13CollectiveMmaINS1_37MainloopSm90TmaGmmaWarpSpecializedFP8ILi5ENS5_IJNS4_1CILi2EEESB_NSA_ILi1EEEEEENS1_35KernelTmaWarpSpecializedCooperativeEEENS5_IJNSA_ILi128EEENSA_ILi256EEENSA_ILi64EEEEEENS_12float_e5m2_tENS5_IJlSC_lEEESK_SL_NS4_8TiledMMAINS4_8MMA_AtomIJNS4_4SM904GMMA31MMA_64x256x32_F32E5M2E5M2_SS_TNILNSP_7ScaleInE1ELSR_1EEEEEENS4_6LayoutINS5_IJSB_SC_SC_EEENS5_IJSC_NSA_ILi0EEESW_EEEEENS5_IJNS4_10UnderscoreESZ_SZ_EEEEENS4_23SM90_TMA_LOAD_MULTICASTENS4_14ComposedLayoutINS4_7SwizzleILi2ELi4ELi3EEENS4_18smem_ptr_flag_bitsILi8EEENSU_INS5_IJNSA_ILi8EEESI_EEENS5_IJSI_SC_EEEEEEEvNS4_8identityES12_S1C_vS1D_EENS_8epilogue10collective6detail29Sm90TmaWarpSpecializedAdapterINS1G_15DefaultEpilogueISK_SL_SL_NS1F_6thread17LinearCombinationISK_Li1EffLNS1K_9ScaleType4KindE0ELNS_15FloatRoundStyleE2ESK_EENS1_15EpilogueDefaultEEEEEvvEEEEvNT_6ParamsE --------------------------
	.section	.nv.constant0._ZN7cutlass13device_kernelINS_4gemm6kernel13GemmUniversalIN4cute5tupleIJiiiiEEENS1_10collective13CollectiveMmaINS1_37MainloopSm90TmaGmmaWarpSpecializedFP8ILi5ENS5_IJNS4_1CILi2EEESB_NSA_ILi1EEEEEENS1_35KernelTmaWarpSpecializedCooperativeEEENS5_IJNSA_ILi128EEENSA_ILi256EEENSA_ILi64EEEEEENS_12float_e5m2_tENS5_IJlSC_lEEESK_SL_NS4_8TiledMMAINS4_8MMA_AtomIJNS4_4SM904GMMA31MMA_64x256x32_F32E5M2E5M2_SS_TNILNSP_7ScaleInE1ELSR_1EEEEEENS4_6LayoutINS5_IJSB_SC_SC_EEENS5_IJSC_NSA_ILi0EEESW_EEEEENS5_IJNS4_10UnderscoreESZ_SZ_EEEEENS4_23SM90_TMA_LOAD_MULTICASTENS4_14ComposedLayoutINS4_7SwizzleILi2ELi4ELi3EEENS4_18smem_ptr_flag_bitsILi8EEENSU_INS5_IJNSA_ILi8EEESI_EEENS5_IJSI_SC_EEEEEEEvNS4_8identityES12_S1C_vS1D_EENS_8epilogue10collective6detail29Sm90TmaWarpSpecializedAdapterINS1G_15DefaultEpilogueISK_SL_SL_NS1F_6thread17LinearCombinationISK_Li1EffLNS1K_9ScaleType4KindE0ELNS_15FloatRoundStyleE2ESK_EENS1_15EpilogueDefaultEEEEEvvEEEEvNT_6ParamsE,"a",@progbits
	.sectionflags	@""
	.align	4
.nv.constant0._ZN7cutlass13device_kernelINS_4gemm6kernel13GemmUniversalIN4cute5tupleIJiiiiEEENS1_10collective13CollectiveMmaINS1_37MainloopSm90TmaGmmaWarpSpecializedFP8ILi5ENS5_IJNS4_1CILi2EEESB_NSA_ILi1EEEEEENS1_35KernelTmaWarpSpecializedCooperativeEEENS5_IJNSA_ILi128EEENSA_ILi256EEENSA_ILi64EEEEEENS_12float_e5m2_tENS5_IJlSC_lEEESK_SL_NS4_8TiledMMAINS4_8MMA_AtomIJNS4_4SM904GMMA31MMA_64x256x32_F32E5M2E5M2_SS_TNILNSP_7ScaleInE1ELSR_1EEEEEENS4_6LayoutINS5_IJSB_SC_SC_EEENS5_IJSC_NSA_ILi0EEESW_EEEEENS5_IJNS4_10UnderscoreESZ_SZ_EEEEENS4_23SM90_TMA_LOAD_MULTICASTENS4_14ComposedLayoutINS4_7SwizzleILi2ELi4ELi3EEENS4_18smem_ptr_flag_bitsILi8EEENSU_INS5_IJNSA_ILi8EEESI_EEENS5_IJSI_SC_EEEEEEEvNS4_8identityES12_S1C_vS1D_EENS_8epilogue10collective6detail29Sm90TmaWarpSpecializedAdapterINS1G_15DefaultEpilogueISK_SL_SL_NS1F_6thread17LinearCombinationISK_Li1EffLNS1K_9ScaleType4KindE0ELNS_15FloatRoundStyleE2ESK_EENS1_15EpilogueDefaultEEEEEvvEEEEvNT_6ParamsE:
	.zero		1664


//--------------------- SYMBOLS --------------------------

	.type		.nv.reservedSmem.offset0,@object
	.size		.nv.reservedSmem.offset0,0x4
